	.headerflags	@"EF_CUDA_TEXMODE_UNIFIED EF_CUDA_64BIT_ADDRESS EF_CUDA_ACCELERATORS EF_CUDA_SM90 EF_CUDA_VIRTUAL_SM(EF_CUDA_SM90)"
	.elftype	@"ET_EXEC"


//--------------------- .nv.info                  --------------------------
	.section	.nv.info,"",@"SHT_CUDA_INFO"
	.align	4


	//----- nvinfo : EIATTR_REGCOUNT
	.align		4
        /*0000*/ 	.byte	0x04, 0x2f
        /*0002*/ 	.short	(.L_3 - .L_2)
	.align		4
.L_2:
        /*0004*/ 	.word	index@(triton_per_fused__to_copy_add_constant_pad_nd_div_mean_mul_pow_sqrt_sub_2)
        /*0008*/ 	.word	0x0000003e


	//----- nvinfo : EIATTR_MIN_STACK_SIZE
	.align		4
.L_3:
        /*000c*/ 	.byte	0x04, 0x12
        /*000e*/ 	.short	(.L_5 - .L_4)
	.align		4
.L_4:
        /*0010*/ 	.word	index@(triton_per_fused__to_copy_add_constant_pad_nd_div_mean_mul_pow_sqrt_sub_2)
        /*0014*/ 	.word	0x00000000


	//----- nvinfo : EIATTR_FRAME_SIZE
	.align		4
.L_5:
        /*0018*/ 	.byte	0x04, 0x11
        /*001a*/ 	.short	(.L_7 - .L_6)
	.align		4
.L_6:
        /*001c*/ 	.word	index@(triton_per_fused__to_copy_add_constant_pad_nd_div_mean_mul_pow_sqrt_sub_2)
        /*0020*/ 	.word	0x00000000


	//----- nvinfo : EIATTR_MIN_STACK_SIZE
	.align		4
.L_7:
        /*0024*/ 	.byte	0x04, 0x12
        /*0026*/ 	.short	(.L_9 - .L_8)
	.align		4
.L_8:
        /*0028*/ 	.word	index@(triton_per_fused__to_copy_add_constant_pad_nd_div_mean_mul_pow_sqrt_sub_2)
        /*002c*/ 	.word	0x00000000
.L_9:


//--------------------- .nv.info.triton_per_fused__to_copy_add_constant_pad_nd_div_mean_mul_pow_sqrt_sub_2 --------------------------
	.section	.nv.info.triton_per_fused__to_copy_add_constant_pad_nd_div_mean_mul_pow_sqrt_sub_2,"",@"SHT_CUDA_INFO"
	.sectionflags	@""
	.align	4


	//----- nvinfo : EIATTR_CUDA_API_VERSION
	.align		4
        /*0000*/ 	.byte	0x04, 0x37
        /*0002*/ 	.short	(.L_11 - .L_10)
.L_10:
        /*0004*/ 	.word	0x0000007c


	//----- nvinfo : EIATTR_KPARAM_INFO
	.align		4
.L_11:
        /*0008*/ 	.byte	0x04, 0x17
        /*000a*/ 	.short	(.L_13 - .L_12)
.L_12:
        /*000c*/ 	.word	0x00000000
        /*0010*/ 	.short	0x0005
        /*0012*/ 	.short	0x0024
        /*0014*/ 	.byte	0x00, 0xf0, 0x11, 0x00


	//----- nvinfo : EIATTR_KPARAM_INFO
	.align		4
.L_13:
        /*0018*/ 	.byte	0x04, 0x17
        /*001a*/ 	.short	(.L_15 - .L_14)
.L_14:
        /*001c*/ 	.word	0x00000000
        /*0020*/ 	.short	0x0004
        /*0022*/ 	.short	0x0020
        /*0024*/ 	.byte	0x00, 0xf0, 0x11, 0x00


	//----- nvinfo : EIATTR_KPARAM_INFO
	.align		4
.L_15:
        /*0028*/ 	.byte	0x04, 0x17
        /*002a*/ 	.short	(.L_17 - .L_16)
.L_16:
        /*002c*/ 	.word	0x00000000
        /*0030*/ 	.short	0x0003
        /*0032*/ 	.short	0x0018
        /*0034*/ 	.byte	0x00, 0xf4, 0x21, 0x00


	//----- nvinfo : EIATTR_KPARAM_INFO
	.align		4
.L_17:
        /*0038*/ 	.byte	0x04, 0x17
        /*003a*/ 	.short	(.L_19 - .L_18)
.L_18:
        /*003c*/ 	.word	0x00000000
        /*0040*/ 	.short	0x0002
        /*0042*/ 	.short	0x0010
        /*0044*/ 	.byte	0x00, 0xf4, 0x21, 0x00


	//----- nvinfo : EIATTR_KPARAM_INFO
	.align		4
.L_19:
        /*0048*/ 	.byte	0x04, 0x17
        /*004a*/ 	.short	(.L_21 - .L_20)
.L_20:
        /*004c*/ 	.word	0x00000000
        /*0050*/ 	.short	0x0001
        /*0052*/ 	.short	0x0008
        /*0054*/ 	.byte	0x00, 0xf4, 0x21, 0x00


	//----- nvinfo : EIATTR_KPARAM_INFO
	.align		4
.L_21:
        /*0058*/ 	.byte	0x04, 0x17
        /*005a*/ 	.short	(.L_23 - .L_22)
.L_22:
        /*005c*/ 	.word	0x00000000
        /*0060*/ 	.short	0x0000
        /*0062*/ 	.short	0x0000
        /*0064*/ 	.byte	0x00, 0xf4, 0x21, 0x00


	//----- nvinfo : EIATTR_SPARSE_MMA_MASK
	.align		4
.L_23:
        /*0068*/ 	.byte	0x03, 0x50
        /*006a*/ 	.short	0x0000


	//----- nvinfo : EIATTR_MAXREG_COUNT
	.align		4
        /*006c*/ 	.byte	0x03, 0x1b
        /*006e*/ 	.short	0x00ff


	//----- nvinfo : EIATTR_COOP_GROUP_MASK_REGIDS
	.align		4
        /*0070*/ 	.byte	0x04, 0x29
        /*0072*/ 	.short	(.L_25 - .L_24)


	//   ....[0]....
.L_24:
        /*0074*/ 	.word	0xffffffff


	//   ....[1]....
        /*0078*/ 	.word	0xffffffff


	//   ....[2]....
        /*007c*/ 	.word	0xffffffff


	//   ....[3]....
        /*0080*/ 	.word	0xffffffff


	//   ....[4]....
        /*0084*/ 	.word	0xffffffff


	//   ....[5]....
        /*0088*/ 	.word	0xffffffff


	//   ....[6]....
        /*008c*/ 	.word	0xffffffff


	//   ....[7]....
        /*0090*/ 	.word	0xffffffff


	//   ....[8]....
        /*0094*/ 	.word	0xffffffff


	//   ....[9]....
        /*0098*/ 	.word	0xffffffff


	//   ....[10]....
        /*009c*/ 	.word	0xffffffff


	//   ....[11]....
        /*00a0*/ 	.word	0xffffffff


	//   ....[12]....
        /*00a4*/ 	.word	0xffffffff


	//   ....[13]....
        /*00a8*/ 	.word	0xffffffff


	//   ....[14]....
        /*00ac*/ 	.word	0xffffffff


	//   ....[15]....
        /*00b0*/ 	.word	0xffffffff


	//   ....[16]....
        /*00b4*/ 	.word	0xffffffff


	//   ....[17]....
        /*00b8*/ 	.word	0xffffffff


	//   ....[18]....
        /*00bc*/ 	.word	0xffffffff


	//   ....[19]....
        /*00c0*/ 	.word	0xffffffff


	//   ....[20]....
        /*00c4*/ 	.word	0xffffffff


	//   ....[21]....
        /*00c8*/ 	.word	0xffffffff


	//   ....[22]....
        /*00cc*/ 	.word	0xffffffff


	//   ....[23]....
        /*00d0*/ 	.word	0xffffffff


	//   ....[24]....
        /*00d4*/ 	.word	0xffffffff


	//   ....[25]....
        /*00d8*/ 	.word	0xffffffff


	//   ....[26]....
        /*00dc*/ 	.word	0xffffffff


	//   ....[27]....
        /*00e0*/ 	.word	0xffffffff


	//   ....[28]....
        /*00e4*/ 	.word	0xffffffff


	//   ....[29]....
        /*00e8*/ 	.word	0xffffffff


	//   ....[30]....
        /*00ec*/ 	.word	0xffffffff


	//   ....[31]....
        /*00f0*/ 	.word	0xffffffff


	//   ....[32]....
        /*00f4*/ 	.word	0xffffffff


	//   ....[33]....
        /*00f8*/ 	.word	0xffffffff


	//   ....[34]....
        /*00fc*/ 	.word	0xffffffff


	//   ....[35]....
        /*0100*/ 	.word	0xffffffff


	//   ....[36]....
        /*0104*/ 	.word	0xffffffff


	//   ....[37]....
        /*0108*/ 	.word	0xffffffff


	//   ....[38]....
        /*010c*/ 	.word	0xffffffff


	//   ....[39]....
        /*0110*/ 	.word	0xffffffff


	//   ....[40]....
        /*0114*/ 	.word	0xffffffff


	//----- nvinfo : EIATTR_COOP_GROUP_INSTR_OFFSETS
	.align		4
.L_25:
        /*0118*/ 	.byte	0x04, 0x28
        /*011a*/ 	.short	(.L_27 - .L_26)


	//   ....[0]....
.L_26:
        /*011c*/ 	.word	0x00001810


	//   ....[1]....
        /*0120*/ 	.word	0x00001820


	//   ....[2]....
        /*0124*/ 	.word	0x00001bd0


	//   ....[3]....
        /*0128*/ 	.word	0x00001c00


	//   ....[4]....
        /*012c*/ 	.word	0x00001d20


	//   ....[5]....
        /*0130*/ 	.word	0x00001d40


	//   ....[6]....
        /*0134*/ 	.word	0x00001d50


	//   ....[7]....
        /*0138*/ 	.word	0x00001d60


	//   ....[8]....
        /*013c*/ 	.word	0x00001d70


	//   ....[9]....
        /*0140*/ 	.word	0x00001d80


	//   ....[10]....
        /*0144*/ 	.word	0x00001d90


	//   ....[11]....
        /*0148*/ 	.word	0x00001da0


	//   ....[12]....
        /*014c*/ 	.word	0x00001de0


	//   ....[13]....
        /*0150*/ 	.word	0x00001e00


	//   ....[14]....
        /*0154*/ 	.word	0x00001e30


	//   ....[15]....
        /*0158*/ 	.word	0x00001e50


	//   ....[16]....
        /*015c*/ 	.word	0x00001e70


	//   ....[17]....
        /*0160*/ 	.word	0x00001e80


	//   ....[18]....
        /*0164*/ 	.word	0x00001e90


	//   ....[19]....
        /*0168*/ 	.word	0x00001ea0


	//   ....[20]....
        /*016c*/ 	.word	0x00001ee0


	//   ....[21]....
        /*0170*/ 	.word	0x00001f10


	//   ....[22]....
        /*0174*/ 	.word	0x00001f40


	//   ....[23]....
        /*0178*/ 	.word	0x00001f60


	//   ....[24]....
        /*017c*/ 	.word	0x00001f70


	//   ....[25]....
        /*0180*/ 	.word	0x00001f80


	//   ....[26]....
        /*0184*/ 	.word	0x00001f90


	//   ....[27]....
        /*0188*/ 	.word	0x00001fb0


	//   ....[28]....
        /*018c*/ 	.word	0x00001fe0


	//   ....[29]....
        /*0190*/ 	.word	0x00002000


	//   ....[30]....
        /*0194*/ 	.word	0x00002020


	//   ....[31]....
        /*0198*/ 	.word	0x00002040


	//   ....[32]....
        /*019c*/ 	.word	0x00002060


	//   ....[33]....
        /*01a0*/ 	.word	0x00002070


	//   ....[34]....
        /*01a4*/ 	.word	0x00002090


	//   ....[35]....
        /*01a8*/ 	.word	0x000020c0


	//   ....[36]....
        /*01ac*/ 	.word	0x00002100


	//   ....[37]....
        /*01b0*/ 	.word	0x00002120


	//   ....[38]....
        /*01b4*/ 	.word	0x00002130


	//   ....[39]....
        /*01b8*/ 	.word	0x00002170


	//   ....[40]....
        /*01bc*/ 	.word	0x00002490


	//----- nvinfo : EIATTR_EXIT_INSTR_OFFSETS
	.align		4
.L_27:
        /*01c0*/ 	.byte	0x04, 0x1c
        /*01c2*/ 	.short	(.L_29 - .L_28)


	//   ....[0]....
.L_28:
        /*01c4*/ 	.word	0x00002770


	//   ....[1]....
        /*01c8*/ 	.word	0x00002790


	//----- nvinfo : EIATTR_REQNTID
	.align		4
.L_29:
        /*01cc*/ 	.byte	0x04, 0x10
        /*01ce*/ 	.short	(.L_31 - .L_30)
.L_30:
        /*01d0*/ 	.word	0x00000100
        /*01d4*/ 	.word	0x00000001
        /*01d8*/ 	.word	0x00000001


	//----- nvinfo : EIATTR_CBANK_PARAM_SIZE
	.align		4
.L_31:
        /*01dc*/ 	.byte	0x03, 0x19
        /*01de*/ 	.short	0x0028


	//----- nvinfo : EIATTR_PARAM_CBANK
	.align		4
        /*01e0*/ 	.byte	0x04, 0x0a
        /*01e2*/ 	.short	(.L_33 - .L_32)
	.align		4
.L_32:
        /*01e4*/ 	.word	index@(.nv.constant0.triton_per_fused__to_copy_add_constant_pad_nd_div_mean_mul_pow_sqrt_sub_2)
        /*01e8*/ 	.short	0x0210
        /*01ea*/ 	.short	0x0028


	//----- nvinfo : EIATTR_SW_WAR
	.align		4
.L_33:
        /*01ec*/ 	.byte	0x04, 0x36
        /*01ee*/ 	.short	(.L_35 - .L_34)
.L_34:
        /*01f0*/ 	.word	0x00000008
.L_35:


//--------------------- .nv.callgraph             --------------------------
	.section	.nv.callgraph,"",@"SHT_CUDA_CALLGRAPH"
	.align	4
	.sectionentsize	8
	.align		4
        /*0000*/ 	.word	0x00000000
	.align		4
        /*0004*/ 	.word	0xffffffff
	.align		4
        /*0008*/ 	.word	0x00000000
	.align		4
        /*000c*/ 	.word	0xfffffffe
	.align		4
        /*0010*/ 	.word	0x00000000
	.align		4
        /*0014*/ 	.word	0xfffffffd
	.align		4
        /*0018*/ 	.word	0x00000000
	.align		4
        /*001c*/ 	.word	0xfffffffc


//--------------------- .nv.constant4             --------------------------
	.section	.nv.constant4,"a",@progbits
	.align	8
	.align		8
.nv.constant4:
        /*0000*/ 	.dword	_$_str
	.align		8
        /*0008*/ 	.dword	_$_str_$_2


//--------------------- .text.triton_per_fused__to_copy_add_constant_pad_nd_div_mean_mul_pow_sqrt_sub_2 --------------------------
	.section	.text.triton_per_fused__to_copy_add_constant_pad_nd_div_mean_mul_pow_sqrt_sub_2,"ax",@progbits
	.sectionflags	@"SHF_BARRIERS=1"
	.align	128
        .global         triton_per_fused__to_copy_add_constant_pad_nd_div_mean_mul_pow_sqrt_sub_2
        .type           triton_per_fused__to_copy_add_constant_pad_nd_div_mean_mul_pow_sqrt_sub_2,@function
        .size           triton_per_fused__to_copy_add_constant_pad_nd_div_mean_mul_pow_sqrt_sub_2,(.L_x_1 - triton_per_fused__to_copy_add_constant_pad_nd_div_mean_mul_pow_sqrt_sub_2)
        .other          triton_per_fused__to_copy_add_constant_pad_nd_div_mean_mul_pow_sqrt_sub_2,@"STO_CUDA_ENTRY STV_DEFAULT"
triton_per_fused__to_copy_add_constant_pad_nd_div_mean_mul_pow_sqrt_sub_2:
.text.triton_per_fused__to_copy_add_constant_pad_nd_div_mean_mul_pow_sqrt_sub_2:
[----:B------:R-:W0:Y:S01]  /*0000*/  LDC R1, c[0x0][0x28] ;  /* 0x00000a00ff017b82 */ /* 0x000e220000000800 */
[----:B------:R-:W1:Y:S07]  /*0010*/  S2R R19, SR_TID.X ;  /* 0x0000000000137919 */ /* 0x000e6e0000002100 */
[----:B------:R-:W2:Y:S01]  /*0020*/  LDC.64 R4, c[0x0][0x218] ;  /* 0x00008600ff047b82 */ /* 0x000ea20000000a00 */
[----:B------:R-:W-:Y:S01]  /*0030*/  HFMA2.MMA R48, -RZ, RZ, 0, 0 ;  /* 0x00000000ff307435 */ /* 0x000fe200000001ff */
[----:B------:R-:W-:Y:S01]  /*0040*/  ULDC.64 UR6, c[0x0][0x208] ;  /* 0x0000820000067ab9 */ /* 0x000fe20000000a00 */
[----:B------:R-:W3:Y:S05]  /*0050*/  S2R R0, SR_CTAID.X ;  /* 0x0000000000007919 */ /* 0x000eea0000002500 */
[----:B------:R-:W4:Y:S01]  /*0060*/  LDC.64 R2, c[0x0][0x210] ;  /* 0x00008400ff027b82 */ /* 0x000f220000000a00 */
[----:B------:R-:W-:-:S07]  /*0070*/  MOV R44, RZ ;  /* 0x000000ff002c7202 */ /* 0x000fce0000000f00 */
[----:B------:R-:W5:Y:S08]  /*0080*/  LDC.64 R6, c[0x0][0x220] ;  /* 0x00008800ff067b82 */ /* 0x000f700000000a00 */
[----:B------:R-:W5:Y:S01]  /*0090*/  LDC.64 R14, c[0x0][0x228] ;  /* 0x00008a00ff0e7b82 */ /* 0x000f620000000a00 */
[----:B------:R-:W-:Y:S01]  /*00a0*/  HFMA2.MMA R22, -RZ, RZ, 0, 0 ;  /* 0x00000000ff167435 */ /* 0x000fe200000001ff */
[----:B------:R-:W-:-:S02]  /*00b0*/  MOV R24, RZ ;  /* 0x000000ff00187202 */ /* 0x000fc40000000f00 */
[----:B------:R-:W-:Y:S01]  /*00c0*/  CS2R R26, SRZ ;  /* 0x00000000001a7805 */ /* 0x000fe2000001ff00 */
[----:B------:R-:W-:Y:S01]  /*00d0*/  ULDC.64 UR4, c[0x0][0x210] ;  /* 0x0000840000047ab9 */ /* 0x000fe20000000a00 */
[----:B-1----:R-:W-:Y:S02]  /*00e0*/  SHF.R.U32.HI R41, RZ, 0x6, R19 ;  /* 0x00000006ff297819 */ /* 0x002fe40000011613 */
[----:B------:R-:W-:Y:S02]  /*00f0*/  LOP3.LUT R20, R19, 0x3f, RZ, 0xc0, !PT ;  /* 0x0000003f13147812 */ /* 0x000fe400078ec0ff */
[----:B---3--:R-:W-:Y:S02]  /*0100*/  SHF.L.U32 R18, R0, 0x5, RZ ;  /* 0x0000000500127819 */ /* 0x008fe400000006ff */
[----:B------:R-:W-:Y:S02]  /*0110*/  SGXT.U32 R41, R41, 0x2 ;  /* 0x000000022929781a */ /* 0x000fe40000000000 */
[----:B------:R-:W-:-:S02]  /*0120*/  ISETP.GE.U32.AND P2, PT, R20, 0x31, PT ;  /* 0x000000311400780c */ /* 0x000fc40003f46070 */
[----:B------:R-:W-:-:S04]  /*0130*/  LOP3.LUT R23, R18, R41, RZ, 0xfc, !PT ;  /* 0x0000002912177212 */ /* 0x000fc800078efcff */
[C---:B------:R-:W-:Y:S01]  /*0140*/  ISETP.LT.AND P1, PT, R23.reuse, 0x40, !P2 ;  /* 0x000000401700780c */ /* 0x040fe20005721270 */
[C---:B------:R-:W-:Y:S01]  /*0150*/  IMAD R13, R23.reuse, 0x31, R20 ;  /* 0x00000031170d7824 */ /* 0x040fe200078e0214 */
[C---:B------:R-:W-:Y:S01]  /*0160*/  ISETP.GE.AND P0, PT, R23.reuse, 0x40, PT ;  /* 0x000000401700780c */ /* 0x040fe20003f06270 */
[----:B----4-:R-:W-:Y:S01]  /*0170*/  IMAD.WIDE R10, R23, 0x4, R2 ;  /* 0x00000004170a7825 */ /* 0x010fe200078e0202 */
[----:B------:R-:W-:Y:S02]  /*0180*/  LOP3.LUT R25, R18, 0x4, R41, 0xfe, !PT ;  /* 0x0000000412197812 */ /* 0x000fe400078efe29 */
[----:B------:R-:W-:Y:S01]  /*0190*/  P2R R53, PR, RZ, 0x2 ;  /* 0x00000002ff357803 */ /* 0x000fe20000000000 */
[----:B--2---:R-:W-:-:S06]  /*01a0*/  IMAD.WIDE R8, R13, 0x4, R4 ;  /* 0x000000040d087825 */ /* 0x004fcc00078e0204 */
[----:B------:R1:W2:Y:S04]  /*01b0*/  @P1 LDG.E R48, desc[UR6][R8.64] ;  /* 0x0000000608301981 */ /* 0x0002a8000c1e1900 */
[----:B------:R-:W3:Y:S01]  /*01c0*/  @!P0 LDG.E.EL R44, desc[UR6][R10.64] ;  /* 0x000000060a2c8981 */ /* 0x000ee2000c2e1900 */
[----:B-----5:R-:W-:-:S04]  /*01d0*/  IMAD.WIDE R12, R13, 0x4, R6 ;  /* 0x000000040d0c7825 */ /* 0x020fc800078e0206 */
[----:B0-----:R-:W-:Y:S01]  /*01e0*/  IMAD.WIDE R14, R23, 0x4, R14 ;  /* 0x00000004170e7825 */ /* 0x001fe200078e020e */
[----:B------:R0:W4:Y:S01]  /*01f0*/  @P1 LDG.E R22, desc[UR6][R12.64] ;  /* 0x000000060c161981 */ /* 0x000122000c1e1900 */
[----:B------:R-:W-:-:S03]  /*0200*/  ISETP.LT.AND P1, PT, R25, 0x40, !P2 ;  /* 0x000000401900780c */ /* 0x000fc60005721270 */
[----:B------:R-:W5:Y:S01]  /*0210*/  @!P0 LDG.E.EL R24, desc[UR6][R14.64] ;  /* 0x000000060e188981 */ /* 0x000f62000c2e1900 */
[----:B------:R-:W-:Y:S01]  /*0220*/  IMAD R51, R25, 0x31, R20 ;  /* 0x0000003119337824 */ /* 0x000fe200078e0214 */
[----:B-1----:R-:W-:Y:S02]  /*0230*/  SHF.R.S32.HI R8, RZ, 0x1f, R18 ;  /* 0x0000001fff087819 */ /* 0x002fe40000011412 */
[----:B------:R-:W-:Y:S01]  /*0240*/  SHF.L.U32 R9, R23, 0x2, RZ ;  /* 0x0000000217097819 */ /* 0x000fe200000006ff */
[----:B0-----:R-:W-:Y:S01]  /*0250*/  IMAD.WIDE R12, R51, 0x4, R4 ;  /* 0x00000004330c7825 */ /* 0x001fe200078e0204 */
[----:B------:R-:W-:Y:S02]  /*0260*/  LOP3.LUT R17, R18, 0x8, R41, 0xfe, !PT ;  /* 0x0000000812117812 */ /* 0x000fe400078efe29 */
[----:B------:R-:W-:Y:S02]  /*0270*/  SHF.L.U64.HI R16, R23, 0x2, R8 ;  /* 0x0000000217107819 */ /* 0x000fe40000010208 */
[----:B------:R-:W-:Y:S01]  /*0280*/  IADD3 R10, P0, R9, UR4, RZ ;  /* 0x00000004090a7c10 */ /* 0x000fe2000ff1e0ff */
[----:B------:R0:W5:Y:S01]  /*0290*/  @P1 LDG.E R26, desc[UR6][R12.64] ;  /* 0x000000060c1a1981 */ /* 0x000162000c1e1900 */
[----:B------:R-:W-:-:S02]  /*02a0*/  P2R R45, PR, RZ, 0x2 ;  /* 0x00000002ff2d7803 */ /* 0x000fc40000000000 */
[----:B------:R-:W-:Y:S02]  /*02b0*/  ISETP.GE.AND P1, PT, R17, 0x40, PT ;  /* 0x000000401100780c */ /* 0x000fe40003f26270 */
[----:B------:R-:W-:Y:S01]  /*02c0*/  IADD3.X R11, R16, UR5, RZ, P0, !PT ;  /* 0x00000005100b7c10 */ /* 0x000fe200087fe4ff */
[----:B------:R-:W-:Y:S01]  /*02d0*/  ULDC.64 UR4, c[0x0][0x228] ;  /* 0x00008a0000047ab9 */ /* 0x000fe20000000a00 */
[----:B------:R-:W-:Y:S02]  /*02e0*/  LOP3.LUT R43, R18, 0xc, R41, 0xfe, !PT ;  /* 0x0000000c122b7812 */ /* 0x000fe400078efe29 */
[----:B------:R-:W-:Y:S02]  /*02f0*/  IADD3 R8, P0, R9, UR4, RZ ;  /* 0x0000000409087c10 */ /* 0x000fe4000ff1e0ff */
[----:B------:R-:W-:Y:S02]  /*0300*/  CS2R R30, SRZ ;  /* 0x00000000001e7805 */ /* 0x000fe4000001ff00 */
[----:B------:R-:W-:-:S02]  /*0310*/  CS2R R32, SRZ ;  /* 0x0000000000207805 */ /* 0x000fc4000001ff00 */
[C---:B------:R-:W-:Y:S02]  /*0320*/  ISETP.LT.AND P5, PT, R43.reuse, 0x40, !P2 ;  /* 0x000000402b00780c */ /* 0x040fe400057a1270 */
[----:B------:R-:W-:Y:S02]  /*0330*/  IADD3.X R9, R16, UR5, RZ, P0, !PT ;  /* 0x0000000510097c10 */ /* 0x000fe400087fe4ff */
[C---:B------:R-:W-:Y:S01]  /*0340*/  ISETP.GE.AND P0, PT, R43.reuse, 0x40, PT ;  /* 0x000000402b00780c */ /* 0x040fe20003f06270 */
[----:B------:R-:W-:Y:S01]  /*0350*/  IMAD R43, R43, 0x31, R20 ;  /* 0x000000312b2b7824 */ /* 0x000fe200078e0214 */
[----:B------:R-:W5:Y:S01]  /*0360*/  @!P1 LDG.E.EL R30, desc[UR6][R10.64+0x20] ;  /* 0x000020060a1e9981 */ /* 0x000f62000c2e1900 */
[----:B------:R-:W-:Y:S02]  /*0370*/  CS2R R28, SRZ ;  /* 0x00000000001c7805 */ /* 0x000fe4000001ff00 */
[----:B------:R-:W-:Y:S02]  /*0380*/  CS2R R34, SRZ ;  /* 0x0000000000227805 */ /* 0x000fe4000001ff00 */
[C---:B------:R-:W-:Y:S01]  /*0390*/  ISETP.GE.AND P3, PT, R25.reuse, 0x40, PT ;  /* 0x000000401900780c */ /* 0x040fe20003f66270 */
[----:B------:R-:W5:Y:S01]  /*03a0*/  @!P1 LDG.E.EL R33, desc[UR6][R8.64+0x20] ;  /* 0x0000200608219981 */ /* 0x000f62000c2e1900 */
[----:B------:R-:W-:Y:S01]  /*03b0*/  ISETP.LT.AND P1, PT, R25, 0x40, !P2 ;  /* 0x000000401900780c */ /* 0x000fe20005721270 */
[----:B0-----:R-:W-:Y:S01]  /*03c0*/  IMAD.WIDE R12, R43, 0x4, R4 ;  /* 0x000000042b0c7825 */ /* 0x001fe200078e0204 */
[----:B------:R-:W-:-:S04]  /*03d0*/  ISETP.LT.AND P4, PT, R17, 0x40, !P2 ;  /* 0x000000401100780c */ /* 0x000fc80005781270 */
[----:B------:R0:W5:Y:S01]  /*03e0*/  @P5 LDG.E R29, desc[UR6][R12.64] ;  /* 0x000000060c1d5981 */ /* 0x000162000c1e1900 */
[----:B------:R-:W-:Y:S01]  /*03f0*/  IMAD R59, R17, 0x31, R20 ;  /* 0x00000031113b7824 */ /* 0x000fe200078e0214 */
[----:B------:R-:W-:Y:S01]  /*0400*/  LOP3.LUT R49, R18, 0x10, R41, 0xfe, !PT ;  /* 0x0000001012317812 */ /* 0x000fe200078efe29 */
[----:B------:R-:W-:Y:S01]  /*0410*/  HFMA2.MMA R40, -RZ, RZ, 0, 0 ;  /* 0x00000000ff287435 */ /* 0x000fe200000001ff */
[----:B------:R-:W-:Y:S01]  /*0420*/  LOP3.LUT R55, R18, 0x14, R41, 0xfe, !PT ;  /* 0x0000001412377812 */ /* 0x000fe200078efe29 */
[----:B------:R-:W5:Y:S01]  /*0430*/  @!P0 LDG.E.EL R31, desc[UR6][R10.64+0x30] ;  /* 0x000030060a1f8981 */ /* 0x000f62000c2e1900 */
[----:B------:R-:W-:-:S03]  /*0440*/  LOP3.LUT R57, R18, 0x18, R41, 0xfe, !PT ;  /* 0x0000001812397812 */ /* 0x000fc600078efe29 */
[----:B------:R-:W5:Y:S01]  /*0450*/  @!P0 LDG.E.EL R34, desc[UR6][R8.64+0x30] ;  /* 0x0000300608228981 */ /* 0x000f62000c2e1900 */
[----:B0-----:R-:W-:Y:S01]  /*0460*/  IMAD.WIDE R12, R51, 0x4, R6 ;  /* 0x00000004330c7825 */ /* 0x001fe200078e0206 */
[----:B------:R-:W-:Y:S02]  /*0470*/  P2R R47, PR, RZ, 0x20 ;  /* 0x00000020ff2f7803 */ /* 0x000fe40000000000 */
[----:B------:R-:W5:Y:S01]  /*0480*/  @!P3 LDG.E.EL R27, desc[UR6][R10.64+0x10] ;  /* 0x000010060a1bb981 */ /* 0x000f62000c2e1900 */
[----:B------:R-:W-:-:S03]  /*0490*/  IMAD.WIDE R14, R59, 0x4, R4 ;  /* 0x000000043b0e7825 */ /* 0x000fc600078e0204 */
[----:B------:R-:W5:Y:S01]  /*04a0*/  @P1 LDG.E R35, desc[UR6][R12.64] ;  /* 0x000000060c231981 */ /* 0x000f62000c1e1900 */
[----:B------:R-:W-:Y:S02]  /*04b0*/  ISETP.LT.AND P1, PT, R17, 0x40, !P2 ;  /* 0x000000401100780c */ /* 0x000fe40005721270 */
[----:B------:R-:W-:Y:S01]  /*04c0*/  LOP3.LUT R41, R18, 0x1c, R41, 0xfe, !PT ;  /* 0x0000001c12297812 */ /* 0x000fe200078efe29 */
[----:B------:R0:W5:Y:S01]  /*04d0*/  @P4 LDG.E R28, desc[UR6][R14.64] ;  /* 0x000000060e1c4981 */ /* 0x000162000c1e1900 */
[C---:B------:R-:W-:Y:S02]  /*04e0*/  ISETP.LT.AND P0, PT, R49.reuse, 0x40, !P2 ;  /* 0x000000403100780c */ /* 0x040fe40005701270 */
[----:B------:R-:W-:Y:S01]  /*04f0*/  P2R R46, PR, RZ, 0x10 ;  /* 0x00000010ff2e7803 */ /* 0x000fe20000000000 */
[----:B------:R-:W5:Y:S01]  /*0500*/  @!P3 LDG.E.EL R32, desc[UR6][R8.64+0x10] ;  /* 0x000010060820b981 */ /* 0x000f62000c2e1900 */
[C---:B------:R-:W-:Y:S01]  /*0510*/  ISETP.GE.AND P3, PT, R49.reuse, 0x40, PT ;  /* 0x000000403100780c */ /* 0x040fe20003f66270 */
[----:B------:R-:W-:Y:S01]  /*0520*/  IMAD R51, R49, 0x31, R20 ;  /* 0x0000003131337824 */ /* 0x000fe200078e0214 */
[----:B------:R-:W-:-:S02]  /*0530*/  ISETP.GE.AND P4, PT, R55, 0x40, PT ;  /* 0x000000403700780c */ /* 0x000fc40003f86270 */
[----:B------:R-:W-:Y:S01]  /*0540*/  ISETP.GE.AND P6, PT, R57, 0x40, PT ;  /* 0x000000403900780c */ /* 0x000fe20003fc6270 */
[----:B0-----:R-:W-:Y:S01]  /*0550*/  IMAD.WIDE R14, R59, 0x4, R6 ;  /* 0x000000043b0e7825 */ /* 0x001fe200078e0206 */
[----:B------:R-:W-:Y:S02]  /*0560*/  ISETP.GE.AND P5, PT, R41, 0x40, PT ;  /* 0x000000402900780c */ /* 0x000fe40003fa6270 */
[----:B------:R-:W-:Y:S01]  /*0570*/  MOV R42, RZ ;  /* 0x000000ff002a7202 */ /* 0x000fe20000000f00 */
[----:B------:R-:W-:Y:S01]  /*0580*/  IMAD.WIDE R16, R51, 0x4, R4 ;  /* 0x0000000433107825 */ /* 0x000fe200078e0204 */
[----:B------:R-:W5:Y:S01]  /*0590*/  @P1 LDG.E R40, desc[UR6][R14.64] ;  /* 0x000000060e281981 */ /* 0x000f62000c1e1900 */
[C---:B------:R-:W-:Y:S02]  /*05a0*/  ISETP.LT.AND P1, PT, R55.reuse, 0x40, !P2 ;  /* 0x000000403700780c */ /* 0x040fe40005721270 */
[----:B------:R-:W-:Y:S02]  /*05b0*/  CS2R R38, SRZ ;  /* 0x0000000000267805 */ /* 0x000fe4000001ff00 */
[----:B------:R-:W-:Y:S01]  /*05c0*/  CS2R R36, SRZ ;  /* 0x0000000000247805 */ /* 0x000fe2000001ff00 */
[----:B------:R-:W-:Y:S01]  /*05d0*/  HFMA2.MMA R49, -RZ, RZ, 0, 0 ;  /* 0x00000000ff317435 */ /* 0x000fe200000001ff */
[----:B------:R-:W-:Y:S01]  /*05e0*/  P2R R52, PR, RZ, 0x1 ;  /* 0x00000001ff347803 */ /* 0x000fe20000000000 */
[----:B------:R-:W5:Y:S01]  /*05f0*/  @P0 LDG.E R42, desc[UR6][R16.64] ;  /* 0x00000006102a0981 */ /* 0x000f62000c1e1900 */
[----:B------:R-:W-:Y:S01]  /*0600*/  IMAD R59, R55, 0x31, R20 ;  /* 0x00000031373b7824 */ /* 0x000fe200078e0214 */
[----:B------:R-:W-:-:S02]  /*0610*/  ISETP.LT.AND P0, PT, R57, 0x40, !P2 ;  /* 0x000000403900780c */ /* 0x000fc40005701270 */
[----:B------:R-:W5:Y:S01]  /*0620*/  @!P3 LDG.E.EL R38, desc[UR6][R10.64+0x40] ;  /* 0x000040060a26b981 */ /* 0x000f62000c2e1900 */
[----:B------:R-:W-:-:S03]  /*0630*/  IMAD R55, R57, 0x31, R20 ;  /* 0x0000003139377824 */ /* 0x000fc600078e0214 */
[----:B------:R-:W5:Y:S04]  /*0640*/  @!P4 LDG.E.EL R36, desc[UR6][R10.64+0x50] ;  /* 0x000050060a24c981 */ /* 0x000f68000c2e1900 */
[----:B------:R-:W5:Y:S04]  /*0650*/  @!P6 LDG.E.EL R37, desc[UR6][R10.64+0x60] ;  /* 0x000060060a25e981 */ /* 0x000f68000c2e1900 */
[----:B------:R0:W5:Y:S01]  /*0660*/  @!P5 LDG.E.EL R39, desc[UR6][R10.64+0x70] ;  /* 0x000070060a27d981 */ /* 0x000162000c2e1900 */
[----:B------:R-:W-:Y:S01]  /*0670*/  MOV R50, RZ ;  /* 0x000000ff00327202 */ /* 0x000fe20000000f00 */
[----:B------:R-:W-:-:S05]  /*0680*/  IMAD.WIDE R12, R55, 0x4, R4 ;  /* 0x00000004370c7825 */ /* 0x000fca00078e0204 */
[----:B------:R1:W5:Y:S01]  /*0690*/  @P0 LDG.E R50, desc[UR6][R12.64] ;  /* 0x000000060c320981 */ /* 0x000362000c1e1900 */
[----:B0-----:R-:W-:-:S05]  /*06a0*/  IMAD.WIDE R10, R59, 0x4, R4 ;  /* 0x000000043b0a7825 */ /* 0x001fca00078e0204 */
[----:B------:R-:W5:Y:S01]  /*06b0*/  @P1 LDG.E R49, desc[UR6][R10.64] ;  /* 0x000000060a311981 */ /* 0x000f62000c1e1900 */
[----:B------:R-:W-:Y:S02]  /*06c0*/  MOV R56, RZ ;  /* 0x000000ff00387202 */ /* 0x000fe40000000f00 */
[----:B------:R-:W-:-:S04]  /*06d0*/  P2R R57, PR, RZ, 0x4 ;  /* 0x00000004ff397803 */ /* 0x000fc80000000000 */
[----:B------:R-:W5:Y:S01]  /*06e0*/  @!P5 LDG.E.EL R56, desc[UR6][R8.64+0x70] ;  /* 0x000070060838d981 */ /* 0x000f62000c2e1900 */
[----:B------:R-:W-:Y:S02]  /*06f0*/  ISETP.NE.AND P5, PT, R53, RZ, PT ;  /* 0x000000ff3500720c */ /* 0x000fe40003fa5270 */
[----:B------:R-:W-:Y:S01]  /*0700*/  ISETP.NE.AND P2, PT, R47, RZ, PT ;  /* 0x000000ff2f00720c */ /* 0x000fe20003f45270 */
[----:B------:R-:W-:Y:S01]  /*0710*/  HFMA2.MMA R54, -RZ, RZ, 0, 0 ;  /* 0x00000000ff367435 */ /* 0x000fe200000001ff */
[----:B-1----:R-:W-:Y:S01]  /*0720*/  IMAD.WIDE R12, R51, 0x4, R6 ;  /* 0x00000004330c7825 */ /* 0x002fe200078e0206 */
[----:B------:R-:W-:-:S08]  /*0730*/  HFMA2.MMA R51, -RZ, RZ, 0, 0 ;  /* 0x00000000ff337435 */ /* 0x000fd000000001ff */
[----:B------:R-:W5:Y:S01]  /*0740*/  @!P6 LDG.E.EL R54, desc[UR6][R8.64+0x60] ;  /* 0x000060060836e981 */ /* 0x000f62000c2e1900 */
[----:B------:R-:W-:Y:S01]  /*0750*/  ISETP.NE.AND P6, PT, R52, RZ, PT ;  /* 0x000000ff3400720c */ /* 0x000fe20003fc5270 */
[----:B------:R-:W-:Y:S01]  /*0760*/  IMAD.WIDE R14, R59, 0x4, R6 ;  /* 0x000000043b0e7825 */ /* 0x000fe200078e0206 */
[----:B------:R-:W-:-:S04]  /*0770*/  CS2R R16, SRZ ;  /* 0x0000000000107805 */ /* 0x000fc8000001ff00 */
[----:B------:R-:W5:Y:S04]  /*0780*/  @P1 LDG.E R51, desc[UR6][R14.64] ;  /* 0x000000060e331981 */ /* 0x000f68000c1e1900 */
[----:B------:R-:W5:Y:S01]  /*0790*/  @!P3 LDG.E.EL R16, desc[UR6][R8.64+0x40] ;  /* 0x000040060810b981 */ /* 0x000f62000c2e1900 */
[----:B------:R-:W-:-:S03]  /*07a0*/  MOV R53, RZ ;  /* 0x000000ff00357202 */ /* 0x000fc60000000f00 */
[----:B------:R0:W5:Y:S02]  /*07b0*/  @!P4 LDG.E.EL R17, desc[UR6][R8.64+0x50] ;  /* 0x000050060811c981 */ /* 0x000164000c2e1900 */
[----:B0-----:R-:W-:-:S05]  /*07c0*/  IMAD.WIDE R8, R55, 0x4, R6 ;  /* 0x0000000437087825 */ /* 0x001fca00078e0206 */
[----:B------:R-:W5:Y:S01]  /*07d0*/  @P0 LDG.E R53, desc[UR6][R8.64] ;  /* 0x0000000608350981 */ /* 0x000f62000c1e1900 */
[----:B--2---:R-:W-:Y:S01]  /*07e0*/  SEL R11, R48, RZ, P5 ;  /* 0x000000ff300b7207 */ /* 0x004fe20002800000 */
[----:B------:R-:W-:-:S04]  /*07f0*/  HFMA2.MMA R48, -RZ, RZ, 0, 0 ;  /* 0x00000000ff307435 */ /* 0x000fc800000001ff */
[----:B---3--:R-:W-:Y:S01]  /*0800*/  FADD R44, R11, -R44 ;  /* 0x8000002c0b2c7221 */ /* 0x008fe20000000000 */
[----:B------:R-:W-:-:S05]  /*0810*/  IMAD.WIDE R10, R43, 0x4, R6 ;  /* 0x000000042b0a7825 */ /* 0x000fca00078e0206 */
[----:B------:R4:W2:Y:S01]  /*0820*/  @P2 LDG.E R48, desc[UR6][R10.64] ;  /* 0x000000060a302981 */ /* 0x0008a2000c1e1900 */
[----:B------:R-:W-:-:S06]  /*0830*/  MOV R43, RZ ;  /* 0x000000ff002b7202 */ /* 0x000fcc0000000f00 */
[----:B------:R0:W3:Y:S01]  /*0840*/  @P6 LDG.E R43, desc[UR6][R12.64] ;  /* 0x000000060c2b6981 */ /* 0x0000e2000c1e1900 */
[----:B------:R-:W-:Y:S01]  /*0850*/  FFMA R55, R44, R44, 0.81000000238418579102 ;  /* 0x3f4f5c292c377423 */ /* 0x000fe2000000002c */
[----:B----4-:R-:W-:-:S03]  /*0860*/  SEL R11, R22, RZ, P5 ;  /* 0x000000ff160b7207 */ /* 0x010fc60002800000 */
[----:B------:R-:W1:Y:S02]  /*0870*/  MUFU.SQRT R10, R55 ;  /* 0x00000037000a7308 */ /* 0x000e640000002000 */
[----:B-----5:R-:W-:-:S04]  /*0880*/  FADD R24, R11, -R24 ;  /* 0x800000180b187221 */ /* 0x020fc80000000000 */
[----:B0-----:R-:W-:-:S04]  /*0890*/  FFMA R12, R24, R24, 0.81000000238418579102 ;  /* 0x3f4f5c29180c7423 */ /* 0x001fc80000000018 */
[----:B------:R-:W0:Y:S01]  /*08a0*/  MUFU.SQRT R11, R12 ;  /* 0x0000000c000b7308 */ /* 0x000e220000002000 */
[C---:B-1----:R-:W-:Y:S02]  /*08b0*/  FSETP.GT.AND P4, PT, R10.reuse, 8.50705917302346158658e+37, PT ;  /* 0x7e8000000a00780b */ /* 0x042fe40003f84000 */
[----:B------:R-:W-:-:S11]  /*08c0*/  FSETP.GEU.AND P3, PT, R10, 1.175494350822287508e-38, PT ;  /* 0x008000000a00780b */ /* 0x000fd60003f6e000 */
[----:B------:R-:W-:Y:S01]  /*08d0*/  @P4 FMUL R10, R10, 0.25 ;  /* 0x3e8000000a0a4820 */ /* 0x000fe20000400000 */
[----:B------:R-:W-:Y:S01]  /*08e0*/  @P4 FMUL R44, R44, 0.25 ;  /* 0x3e8000002c2c4820 */ /* 0x000fe20000400000 */
[C---:B0-----:R-:W-:Y:S02]  /*08f0*/  FSETP.GT.AND P4, PT, R11.reuse, 8.50705917302346158658e+37, PT ;  /* 0x7e8000000b00780b */ /* 0x041fe40003f84000 */
[----:B------:R-:W-:-:S11]  /*0900*/  FSETP.GEU.AND P5, PT, R11, 1.175494350822287508e-38, PT ;  /* 0x008000000b00780b */ /* 0x000fd60003fae000 */
[----:B------:R-:W-:Y:S01]  /*0910*/  @P4 FMUL R11, R11, 0.25 ;  /* 0x3e8000000b0b4820 */ /* 0x000fe20000400000 */
[----:B------:R-:W-:-:S03]  /*0920*/  @P4 FMUL R24, R24, 0.25 ;  /* 0x3e80000018184820 */ /* 0x000fc60000400000 */
[----:B------:R-:W-:Y:S01]  /*0930*/  @!P5 FMUL R11, R11, 16777216 ;  /* 0x4b8000000b0bd820 */ /* 0x000fe20000400000 */
[----:B------:R-:W-:Y:S01]  /*0940*/  @!P5 FMUL R24, R24, 16777216 ;  /* 0x4b8000001818d820 */ /* 0x000fe20000400000 */
[----:B------:R-:W-:Y:S02]  /*0950*/  ISETP.NE.AND P5, PT, R45, RZ, PT ;  /* 0x000000ff2d00720c */ /* 0x000fe40003fa5270 */
[----:B------:R-:W-:Y:S02]  /*0960*/  ISETP.NE.AND P4, PT, R46, RZ, PT ;  /* 0x000000ff2e00720c */ /* 0x000fe40003f85270 */
[----:B------:R-:W-:Y:S02]  /*0970*/  SEL R26, R26, RZ, P5 ;  /* 0x000000ff1a1a7207 */ /* 0x000fe40002800000 */
[----:B------:R-:W-:-:S03]  /*0980*/  SEL R9, R28, RZ, P4 ;  /* 0x000000ff1c097207 */ /* 0x000fc60002000000 */
[----:B------:R-:W-:Y:S02]  /*0990*/  FADD R27, R26, -R27 ;  /* 0x8000001b1a1b7221 */ /* 0x000fe40000000000 */
[----:B------:R-:W-:Y:S02]  /*09a0*/  FADD R30, R9, -R30 ;  /* 0x8000001e091e7221 */ /* 0x000fe40000000000 */
[----:B------:R-:W-:Y:S02]  /*09b0*/  FFMA R12, R27, R27, 0.81000000238418579102 ;  /* 0x3f4f5c291b0c7423 */ /* 0x000fe4000000001b */
[----:B------:R-:W-:Y:S02]  /*09c0*/  FFMA R13, R30, R30, 0.81000000238418579102 ;  /* 0x3f4f5c291e0d7423 */ /* 0x000fe4000000001e */
[----:B------:R0:W1:Y:S02]  /*09d0*/  MUFU.SQRT R8, R12 ;  /* 0x0000000c00087308 */ /* 0x0000640000002000 */
[----:B0-----:R-:W-:-:S06]  /*09e0*/  SEL R12, R29, RZ, P2 ;  /* 0x000000ff1d0c7207 */ /* 0x001fcc0001000000 */
[----:B------:R0:W4:Y:S01]  /*09f0*/  MUFU.SQRT R9, R13 ;  /* 0x0000000d00097308 */ /* 0x0001220000002000 */
[----:B------:R-:W-:Y:S01]  /*0a00*/  FADD R31, R12, -R31 ;  /* 0x8000001f0c1f7221 */ /* 0x000fe20000000000 */
[----:B0-----:R-:W-:-:S03]  /*0a10*/  SEL R13, R42, RZ, P6 ;  /* 0x000000ff2a0d7207 */ /* 0x001fc60003000000 */
[----:B------:R-:W-:Y:S02]  /*0a20*/  FFMA R14, R31, R31, 0.81000000238418579102 ;  /* 0x3f4f5c291f0e7423 */ /* 0x000fe4000000001f */
[----:B------:R-:W-:Y:S02]  /*0a30*/  FADD R38, R13, -R38 ;  /* 0x800000260d267221 */ /* 0x000fe40000000000 */
[----:B------:R-:W0:Y:S02]  /*0a40*/  MUFU.SQRT R12, R14 ;  /* 0x0000000e000c7308 */ /* 0x000e240000002000 */
[----:B------:R-:W-:Y:S01]  /*0a50*/  FFMA R15, R38, R38, 0.81000000238418579102 ;  /* 0x3f4f5c29260f7423 */ /* 0x000fe20000000026 */
[----:B------:R-:W-:Y:S02]  /*0a60*/  P2R R22, PR, RZ, 0x20 ;  /* 0x00000020ff167803 */ /* 0x000fe40000000000 */
[----:B------:R-:W-:Y:S02]  /*0a70*/  SEL R50, R50, RZ, P0 ;  /* 0x000000ff32327207 */ /* 0x000fe40000000000 */
[----:B------:R-:W-:Y:S01]  /*0a80*/  SEL R49, R49, RZ, P1 ;  /* 0x000000ff31317207 */ /* 0x000fe20000800000 */
[----:B------:R-:W5:Y:S01]  /*0a90*/  MUFU.SQRT R13, R15 ;  /* 0x0000000f000d7308 */ /* 0x000f620000002000 */
[----:B-1----:R-:W-:-:S03]  /*0aa0*/  FSETP.GEU.AND P5, PT, R8, 1.175494350822287508e-38, PT ;  /* 0x008000000800780b */ /* 0x002fc60003fae000 */
[----:B------:R-:W-:Y:S01]  /*0ab0*/  FADD R36, R49, -R36 ;  /* 0x8000002431247221 */ /* 0x000fe20000000000 */
[----:B------:R-:W-:-:S03]  /*0ac0*/  FADD R37, R50, -R37 ;  /* 0x8000002532257221 */ /* 0x000fc60000000000 */
[----:B------:R-:W-:Y:S01]  /*0ad0*/  FFMA R45, R36, R36, 0.81000000238418579102 ;  /* 0x3f4f5c29242d7423 */ /* 0x000fe20000000024 */
[----:B------:R-:W-:Y:S01]  /*0ae0*/  P2R R26, PR, RZ, 0x20 ;  /* 0x00000020ff1a7803 */ /* 0x000fe20000000000 */
[----:B------:R-:W-:Y:S01]  /*0af0*/  FFMA R49, R37, R37, 0.81000000238418579102 ;  /* 0x3f4f5c2925317423 */ /* 0x000fe20000000025 */
[----:B----4-:R-:W-:Y:S01]  /*0b00*/  FSETP.GEU.AND P5, PT, R9, 1.175494350822287508e-38, PT ;  /* 0x008000000900780b */ /* 0x010fe20003fae000 */
[----:B------:R-:W1:Y:S03]  /*0b10*/  MUFU.SQRT R14, R45 ;  /* 0x0000002d000e7308 */ /* 0x000e660000002000 */
[----:B------:R-:W-:Y:S02]  /*0b20*/  P2R R28, PR, RZ, 0x20 ;  /* 0x00000020ff1c7803 */ /* 0x000fe40000000000 */
[----:B0-----:R-:W-:-:S03]  /*0b30*/  FSETP.GEU.AND P5, PT, R12, 1.175494350822287508e-38, PT ;  /* 0x008000000c00780b */ /* 0x001fc60003fae000 */
[----:B------:R-:W0:Y:S01]  /*0b40*/  MUFU.SQRT R15, R49 ;  /* 0x00000031000f7308 */ /* 0x000e220000002000 */
[----:B------:R-:W-:Y:S02]  /*0b50*/  P2R R29, PR, RZ, 0x20 ;  /* 0x00000020ff1d7803 */ /* 0x000fe40000000000 */
[----:B-----5:R-:W-:-:S04]  /*0b60*/  FSETP.GEU.AND P5, PT, R13, 1.175494350822287508e-38, PT ;  /* 0x008000000d00780b */ /* 0x020fc80003fae000 */
[----:B------:R-:W-:Y:S02]  /*0b70*/  P2R R42, PR, RZ, 0x20 ;  /* 0x00000020ff2a7803 */ /* 0x000fe40000000000 */
[----:B-1----:R-:W-:-:S04]  /*0b80*/  FSETP.GEU.AND P5, PT, R14, 1.175494350822287508e-38, PT ;  /* 0x008000000e00780b */ /* 0x002fc80003fae000 */
[----:B------:R-:W-:Y:S02]  /*0b90*/  P2R R45, PR, RZ, 0x20 ;  /* 0x00000020ff2d7803 */ /* 0x000fe40000000000 */
[----:B0-----:R-:W-:-:S04]  /*0ba0*/  FSETP.GEU.AND P5, PT, R15, 1.175494350822287508e-38, PT ;  /* 0x008000000f00780b */ /* 0x001fc80003fae000 */
[----:B------:R-:W-:Y:S02]  /*0bb0*/  P2R R49, PR, RZ, 0x20 ;  /* 0x00000020ff317803 */ /* 0x000fe40000000000 */
[----:B------:R-:W-:Y:S02]  /*0bc0*/  ISETP.NE.AND P5, PT, R22, RZ, PT ;  /* 0x000000ff1600720c */ /* 0x000fe40003fa5270 */
[----:B------:R-:W-:Y:S02]  /*0bd0*/  SEL R40, R40, RZ, P4 ;  /* 0x000000ff28287207 */ /* 0x000fe40002000000 */
[----:B------:R-:W-:-:S03]  /*0be0*/  SEL R35, R35, RZ, P5 ;  /* 0x000000ff23237207 */ /* 0x000fc60002800000 */
[----:B------:R-:W-:Y:S02]  /*0bf0*/  FADD R33, R40, -R33 ;  /* 0x8000002128217221 */ /* 0x000fe40000000000 */
[----:B------:R-:W-:-:S04]  /*0c00*/  FADD R32, R35, -R32 ;  /* 0x8000002023207221 */ /* 0x000fc80000000000 */
[----:B------:R-:W-:Y:S01]  /*0c10*/  FFMA R50, R32, R32, 0.81000000238418579102 ;  /* 0x3f4f5c2920327423 */ /* 0x000fe20000000020 */
[----:B------:R-:W-:-:S03]  /*0c20*/  @!P3 FMUL R10, R10, 16777216 ;  /* 0x4b8000000a0ab820 */ /* 0x000fc60000400000 */
[----:B------:R-:W0:Y:S01]  /*0c30*/  MUFU.SQRT R22, R50 ;  /* 0x0000003200167308 */ /* 0x000e220000002000 */
[----:B------:R-:W-:Y:S01]  /*0c40*/  @!P3 FMUL R44, R44, 16777216 ;  /* 0x4b8000002c2cb820 */ /* 0x000fe20000400000 */
[----:B------:R-:W-:Y:S02]  /*0c50*/  FSETP.GT.AND P3, PT, R8, 8.50705917302346158658e+37, PT ;  /* 0x7e8000000800780b */ /* 0x000fe40003f64000 */
[----:B0-----:R-:W-:-:S11]  /*0c60*/  FSETP.GEU.AND P5, PT, R22, 1.175494350822287508e-38, PT ;  /* 0x008000001600780b */ /* 0x001fd60003fae000 */
[----:B------:R-:W-:Y:S01]  /*0c70*/  @P3 FMUL R8, R8, 0.25 ;  /* 0x3e80000008083820 */ /* 0x000fe20000400000 */
[----:B------:R-:W-:Y:S01]  /*0c80*/  @P3 FMUL R27, R27, 0.25 ;  /* 0x3e8000001b1b3820 */ /* 0x000fe20000400000 */
[----:B------:R-:W-:Y:S02]  /*0c90*/  FSETP.GT.AND P3, PT, R9, 8.50705917302346158658e+37, PT ;  /* 0x7e8000000900780b */ /* 0x000fe40003f64000 */
[----:B------:R-:W-:-:S11]  /*0ca0*/  P2R R55, PR, RZ, 0x20 ;  /* 0x00000020ff377803 */ /* 0x000fd60000000000 */
[----:B------:R-:W-:Y:S01]  /*0cb0*/  @P3 FMUL R9, R9, 0.25 ;  /* 0x3e80000009093820 */ /* 0x000fe20000400000 */
[----:B------:R-:W-:Y:S01]  /*0cc0*/  @P3 FMUL R30, R30, 0.25 ;  /* 0x3e8000001e1e3820 */ /* 0x000fe20000400000 */
[----:B------:R-:W-:Y:S01]  /*0cd0*/  FSETP.GT.AND P3, PT, R12, 8.50705917302346158658e+37, PT ;  /* 0x7e8000000c00780b */ /* 0x000fe20003f64000 */
[----:B------:R-:W-:-:S04]  /*0ce0*/  FFMA R58, R33, R33, 0.81000000238418579102 ;  /* 0x3f4f5c29213a7423 */ /* 0x000fc80000000021 */
[----:B------:R-:W-:Y:S08]  /*0cf0*/  MUFU.SQRT R35, R58 ;  /* 0x0000003a00237308 */ /* 0x000ff00000002000 */
[----:B------:R-:W-:Y:S01]  /*0d00*/  @P3 FMUL R12, R12, 0.25 ;  /* 0x3e8000000c0c3820 */ /* 0x000fe20000400000 */
[----:B------:R-:W-:Y:S01]  /*0d10*/  @P3 FMUL R31, R31, 0.25 ;  /* 0x3e8000001f1f3820 */ /* 0x000fe20000400000 */
[----:B------:R-:W-:-:S02]  /*0d20*/  FSETP.GT.AND P3, PT, R13, 8.50705917302346158658e+37, PT ;  /* 0x7e8000000d00780b */ /* 0x000fc40003f64000 */
[----:B--2---:R-:W-:-:S05]  /*0d30*/  SEL R59, R48, RZ, P2 ;  /* 0x000000ff303b7207 */ /* 0x004fca0001000000 */
[----:B------:R-:W-:-:S04]  /*0d40*/  FADD R40, R59, -R34 ;  /* 0x800000223b287221 */ /* 0x000fc80000000000 */
[----:B------:R-:W-:-:S04]  /*0d50*/  FFMA R48, R40, R40, 0.81000000238418579102 ;  /* 0x3f4f5c2928307423 */ /* 0x000fc80000000028 */
[----:B------:R-:W0:Y:S02]  /*0d60*/  MUFU.SQRT R34, R48 ;  /* 0x0000003000227308 */ /* 0x000e240000002000 */
[----:B0-----:R-:W-:-:S04]  /*0d70*/  FSETP.GEU.AND P2, PT, R34, 1.175494350822287508e-38, PT ;  /* 0x008000002200780b */ /* 0x001fc80003f4e000 */
[----:B------:R-:W-:Y:S02]  /*0d80*/  P2R R48, PR, RZ, 0x4 ;  /* 0x00000004ff307803 */ /* 0x000fe40000000000 */
[----:B------:R-:W-:-:S04]  /*0d90*/  ISETP.NE.AND P2, PT, R55, RZ, PT ;  /* 0x000000ff3700720c */ /* 0x000fc80003f45270 */
        /* <DEDUP_REMOVED lines=11> */
[----:B------:R-:W-:Y:S01]  /*0e50*/  ISETP.NE.AND P2, PT, R26, RZ, PT ;  /* 0x000000ff1a00720c */ /* 0x000fe20003f45270 */
[----:B------:R-:W-:Y:S01]  /*0e60*/  @P3 FMUL R13, R13, 0.25 ;  /* 0x3e8000000d0d3820 */ /* 0x000fe20000400000 */
[----:B------:R-:W-:Y:S01]  /*0e70*/  @P3 FMUL R38, R38, 0.25 ;  /* 0x3e80000026263820 */ /* 0x000fe20000400000 */
[----:B------:R-:W-:-:S10]  /*0e80*/  FSETP.GT.AND P3, PT, R14, 8.50705917302346158658e+37, PT ;  /* 0x7e8000000e00780b */ /* 0x000fd40003f64000 */
[----:B------:R-:W-:Y:S01]  /*0e90*/  @!P2 FMUL R8, R8, 16777216 ;  /* 0x4b8000000808a820 */ /* 0x000fe20000400000 */
[----:B------:R-:W-:Y:S01]  /*0ea0*/  @!P2 FMUL R27, R27, 16777216 ;  /* 0x4b8000001b1ba820 */ /* 0x000fe20000400000 */
        /* <DEDUP_REMOVED lines=9> */
[----:B------:R-:W-:Y:S02]  /*0f40*/  FSETP.GT.AND P3, PT, R22, 8.50705917302346158658e+37, PT ;  /* 0x7e8000001600780b */ /* 0x000fe40003f64000 */
[----:B---3--:R-:W-:Y:S02]  /*0f50*/  SEL R43, R43, RZ, P6 ;  /* 0x000000ff2b2b7207 */ /* 0x008fe40003000000 */
[----:B------:R-:W-:-:S03]  /*0f60*/  SEL R28, R51, RZ, P1 ;  /* 0x000000ff331c7207 */ /* 0x000fc60000800000 */
[----:B------:R-:W-:-:S03]  /*0f70*/  FADD R16, R43, -R16 ;  /* 0x800000102b107221 */ /* 0x000fc60000000000 */
[----:B------:R-:W-:Y:S01]  /*0f80*/  @!P2 FMUL R12, R12, 16777216 ;  /* 0x4b8000000c0ca820 */ /* 0x000fe20000400000 */
[----:B------:R-:W-:Y:S01]  /*0f90*/  @!P2 FMUL R31, R31, 16777216 ;  /* 0x4b8000001f1fa820 */ /* 0x000fe20000400000 */
[----:B------:R-:W-:Y:S01]  /*0fa0*/  ISETP.NE.AND P2, PT, R42, RZ, PT ;  /* 0x000000ff2a00720c */ /* 0x000fe20003f45270 */
[----:B------:R-:W-:Y:S01]  /*0fb0*/  FADD R28, R28, -R17 ;  /* 0x800000111c1c7221 */ /* 0x000fe20000000000 */
[----:B------:R-:W-:Y:S01]  /*0fc0*/  FFMA R43, R16, R16, 0.81000000238418579102 ;  /* 0x3f4f5c29102b7423 */ /* 0x000fe20000000010 */
[----:B------:R-:W-:Y:S01]  /*0fd0*/  @P3 FMUL R22, R22, 0.25 ;  /* 0x3e80000016163820 */ /* 0x000fe20000400000 */
[----:B------:R-:W-:Y:S01]  /*0fe0*/  @P3 FMUL R32, R32, 0.25 ;  /* 0x3e80000020203820 */ /* 0x000fe20000400000 */
[----:B------:R-:W-:Y:S01]  /*0ff0*/  FFMA R51, R28, R28, 0.81000000238418579102 ;  /* 0x3f4f5c291c337423 */ /* 0x000fe2000000001c */
[----:B------:R-:W-:Y:S01]  /*1000*/  FSETP.GT.AND P3, PT, R35, 8.50705917302346158658e+37, PT ;  /* 0x7e8000002300780b */ /* 0x000fe20003f64000 */
[----:B------:R-:W0:Y:S01]  /*1010*/  MUFU.SQRT R26, R43 ;  /* 0x0000002b001a7308 */ /* 0x000e220000002000 */
[----:B------:R-:W-:-:S07]  /*1020*/  SEL R53, R53, RZ, P0 ;  /* 0x000000ff35357207 */ /* 0x000fce0000000000 */
[----:B------:R-:W1:Y:S01]  /*1030*/  MUFU.SQRT R17, R51 ;  /* 0x0000003300117308 */ /* 0x000e620000002000 */
[----:B------:R-:W-:Y:S01]  /*1040*/  @!P2 FMUL R13, R13, 16777216 ;  /* 0x4b8000000d0da820 */ /* 0x000fe20000400000 */
[----:B------:R-:W-:Y:S01]  /*1050*/  @!P2 FMUL R38, R38, 16777216 ;  /* 0x4b8000002626a820 */ /* 0x000fe20000400000 */
[----:B------:R-:W-:Y:S01]  /*1060*/  ISETP.NE.AND P2, PT, R45, RZ, PT ;  /* 0x000000ff2d00720c */ /* 0x000fe20003f45270 */
[----:B------:R-:W-:Y:S01]  /*1070*/  FADD R54, R53, -R54 ;  /* 0x8000003635367221 */ /* 0x000fe20000000000 */
[C---:B------:R-:W-:Y:S01]  /*1080*/  FSETP.GEU.AND P4, PT, R35.reuse, 1.175494350822287508e-38, PT ;  /* 0x008000002300780b */ /* 0x040fe20003f8e000 */
[----:B------:R-:W-:Y:S01]  /*1090*/  @P3 FMUL R35, R35, 0.25 ;  /* 0x3e80000023233820 */ /* 0x000fe20000400000 */
[----:B------:R-:W-:Y:S01]  /*10a0*/  @P3 FMUL R33, R33, 0.25 ;  /* 0x3e80000021213820 */ /* 0x000fe20000400000 */
[----:B------:R-:W-:Y:S01]  /*10b0*/  FFMA R53, R54, R54, 0.81000000238418579102 ;  /* 0x3f4f5c2936357423 */ /* 0x000fe20000000036 */
[----:B------:R-:W-:Y:S02]  /*10c0*/  FSETP.GT.AND P3, PT, R34, 8.50705917302346158658e+37, PT ;  /* 0x7e8000002200780b */ /* 0x000fe40003f64000 */
[----:B------:R-:W-:Y:S01]  /*10d0*/  P2R R50, PR, RZ, 0x10 ;  /* 0x00000010ff327803 */ /* 0x000fe20000000000 */
[----:B------:R-:W2:Y:S01]  /*10e0*/  MUFU.SQRT R43, R53 ;  /* 0x00000035002b7308 */ /* 0x000ea20000002000 */
[----:B0-----:R-:W-:-:S02]  /*10f0*/  FSETP.GT.AND P4, PT, R26, 8.50705917302346158658e+37, PT ;  /* 0x7e8000001a00780b */ /* 0x001fc40003f84000 */
[----:B-1----:R-:W-:Y:S01]  /*1100*/  FSETP.GT.AND P5, PT, R17, 8.50705917302346158658e+37, PT ;  /* 0x7e8000001100780b */ /* 0x002fe20003fa4000 */
[----:B------:R-:W-:Y:S01]  /*1110*/  @!P2 FMUL R14, R14, 16777216 ;  /* 0x4b8000000e0ea820 */ /* 0x000fe20000400000 */
[----:B------:R-:W-:Y:S01]  /*1120*/  @!P2 FMUL R36, R36, 16777216 ;  /* 0x4b8000002424a820 */ /* 0x000fe20000400000 */
[----:B------:R-:W-:-:S04]  /*1130*/  ISETP.NE.AND P2, PT, R49, RZ, PT ;  /* 0x000000ff3100720c */ /* 0x000fc80003f45270 */
[----:B------:R-:W-:Y:S01]  /*1140*/  @P3 FMUL R34, R34, 0.25 ;  /* 0x3e80000022223820 */ /* 0x000fe20000400000 */
[----:B------:R-:W-:Y:S01]  /*1150*/  @P3 FMUL R40, R40, 0.25 ;  /* 0x3e80000028283820 */ /* 0x000fe20000400000 */
[C---:B------:R-:W-:Y:S02]  /*1160*/  FSETP.GEU.AND P3, PT, R26.reuse, 1.175494350822287508e-38, PT ;  /* 0x008000001a00780b */ /* 0x040fe40003f6e000 */
[----:B------:R-:W-:Y:S01]  /*1170*/  @P4 FMUL R26, R26, 0.25 ;  /* 0x3e8000001a1a4820 */ /* 0x000fe20000400000 */
[----:B------:R-:W-:Y:S01]  /*1180*/  @P4 FMUL R16, R16, 0.25 ;  /* 0x3e80000010104820 */ /* 0x000fe20000400000 */
[C---:B------:R-:W-:Y:S01]  /*1190*/  FSETP.GEU.AND P4, PT, R17.reuse, 1.175494350822287508e-38, PT ;  /* 0x008000001100780b */ /* 0x040fe20003f8e000 */
[----:B------:R-:W-:Y:S01]  /*11a0*/  @P5 FMUL R17, R17, 0.25 ;  /* 0x3e80000011115820 */ /* 0x000fe20000400000 */
[----:B------:R-:W-:Y:S01]  /*11b0*/  @P5 FMUL R28, R28, 0.25 ;  /* 0x3e8000001c1c5820 */ /* 0x000fe20000400000 */
[----:B--2---:R-:W-:Y:S01]  /*11c0*/  FSETP.GT.AND P5, PT, R43, 8.50705917302346158658e+37, PT ;  /* 0x7e8000002b00780b */ /* 0x004fe20003fa4000 */
[----:B------:R-:W-:Y:S01]  /*11d0*/  @!P2 FMUL R15, R15, 16777216 ;  /* 0x4b8000000f0fa820 */ /* 0x000fe20000400000 */
[----:B------:R-:W-:Y:S01]  /*11e0*/  @!P2 FMUL R37, R37, 16777216 ;  /* 0x4b8000002525a820 */ /* 0x000fe20000400000 */
[----:B------:R-:W-:Y:S01]  /*11f0*/  ISETP.NE.AND P2, PT, R55, RZ, PT ;  /* 0x000000ff3700720c */ /* 0x000fe20003f45270 */
[----:B------:R-:W0:Y:S01]  /*1200*/  MUFU.RCP R11, R11 ;  /* 0x0000000b000b7308 */ /* 0x000e220000001000 */
[----:B------:R-:W-:-:S08]  /*1210*/  FSETP.GEU.AND P6, PT, R43, 1.175494350822287508e-38, PT ;  /* 0x008000002b00780b */ /* 0x000fd00003fce000 */
[----:B------:R-:W-:Y:S01]  /*1220*/  @P5 FMUL R43, R43, 0.25 ;  /* 0x3e8000002b2b5820 */ /* 0x000fe20000400000 */
[----:B------:R-:W-:Y:S01]  /*1230*/  @P5 FMUL R54, R54, 0.25 ;  /* 0x3e80000036365820 */ /* 0x000fe20000400000 */
[----:B------:R-:W-:Y:S01]  /*1240*/  ISETP.NE.AND P5, PT, R50, RZ, PT ;  /* 0x000000ff3200720c */ /* 0x000fe20003fa5270 */
[----:B------:R-:W1:Y:S01]  /*1250*/  MUFU.RCP R29, R10 ;  /* 0x0000000a001d7308 */ /* 0x000e620000001000 */
[----:B------:R-:W-:Y:S01]  /*1260*/  @!P2 FMUL R22, R22, 16777216 ;  /* 0x4b8000001616a820 */ /* 0x000fe20000400000 */
[----:B0-----:R-:W-:-:S06]  /*1270*/  FMUL R24, R11, R24 ;  /* 0x000000180b187220 */ /* 0x001fcc0000400000 */
[----:B------:R-:W0:Y:S01]  /*1280*/  MUFU.RCP R11, R22 ;  /* 0x00000016000b7308 */ /* 0x000e220000001000 */
[----:B------:R-:W-:Y:S01]  /*1290*/  @!P2 FMUL R32, R32, 16777216 ;  /* 0x4b8000002020a820 */ /* 0x000fe20000400000 */
[----:B------:R-:W-:Y:S02]  /*12a0*/  ISETP.NE.AND P2, PT, R48, RZ, PT ;  /* 0x000000ff3000720c */ /* 0x000fe40003f45270 */
[----:B------:R-:W-:-:S04]  /*12b0*/  @!P5 FMUL R35, R35, 16777216 ;  /* 0x4b8000002323d820 */ /* 0x000fc80000400000 */
[----:B------:R-:W2:Y:S01]  /*12c0*/  MUFU.RCP R8, R8 ;  /* 0x0000000800087308 */ /* 0x000ea20000001000 */
[----:B-1----:R-:W-:-:S04]  /*12d0*/  FFMA R29, R29, R44, -R24 ;  /* 0x0000002c1d1d7223 */ /* 0x002fc80000000818 */
[----:B------:R-:W-:-:S03]  /*12e0*/  FFMA R24, R29, R29, 0.10000000149011611938 ;  /* 0x3dcccccd1d187423 */ /* 0x000fc6000000001d */
[----:B------:R-:W1:Y:S01]  /*12f0*/  MUFU.RCP R10, R35 ;  /* 0x00000023000a7308 */ /* 0x000e620000001000 */
[----:B0-----:R-:W-:Y:S01]  /*1300*/  FMUL R11, R11, R32 ;  /* 0x000000200b0b7220 */ /* 0x001fe20000400000 */
[----:B------:R-:W-:Y:S01]  /*1310*/  @!P3 FMUL R26, R26, 16777216 ;  /* 0x4b8000001a1ab820 */ /* 0x000fe20000400000 */
[----:B------:R-:W-:Y:S01]  /*1320*/  @!P3 FMUL R16, R16, 16777216 ;  /* 0x4b8000001010b820 */ /* 0x000fe20000400000 */
[----:B------:R-:W-:-:S04]  /*1330*/  FSETP.GT.AND P3, PT, |R24|, 8.50705917302346158658e+37, PT ;  /* 0x7e8000001800780b */ /* 0x000fc80003f64200 */
[----:B------:R-:W0:Y:S01]  /*1340*/  MUFU.RCP R9, R9 ;  /* 0x0000000900097308 */ /* 0x000e220000001000 */
[----:B--2---:R-:W-:Y:S01]  /*1350*/  FFMA R11, R8, R27, -R11 ;  /* 0x0000001b080b7223 */ /* 0x004fe2000000080b */
[----:B------:R-:W-:Y:S01]  /*1360*/  @!P2 FMUL R34, R34, 16777216 ;  /* 0x4b8000002222a820 */ /* 0x000fe20000400000 */
[----:B------:R-:W-:Y:S01]  /*1370*/  @!P5 FMUL R33, R33, 16777216 ;  /* 0x4b8000002121d820 */ /* 0x000fe20000400000 */
[----:B------:R-:W-:Y:S01]  /*1380*/  @!P4 FMUL R17, R17, 16777216 ;  /* 0x4b8000001111c820 */ /* 0x000fe20000400000 */
[----:B------:R-:W-:Y:S01]  /*1390*/  @!P4 FMUL R28, R28, 16777216 ;  /* 0x4b8000001c1cc820 */ /* 0x000fe20000400000 */
[----:B------:R-:W-:Y:S01]  /*13a0*/  FSETP.GEU.AND P4, PT, |R24|, 1.175494350822287508e-38, PT ;  /* 0x008000001800780b */ /* 0x000fe20003f8e200 */
[CC--:B------:R-:W-:Y:S01]  /*13b0*/  FFMA R32, R11.reuse, R11.reuse, 0.10000000149011611938 ;  /* 0x3dcccccd0b207423 */ /* 0x0c0fe2000000000b */
[----:B------:R-:W-:Y:S01]  /*13c0*/  FMUL R27, R11, R11 ;  /* 0x0000000b0b1b7220 */ /* 0x000fe20000400000 */
[----:B-1----:R-:W-:Y:S01]  /*13d0*/  FMUL R10, R10, R33 ;  /* 0x000000210a0a7220 */ /* 0x002fe20000400000 */
[----:B------:R-:W1:Y:S01]  /*13e0*/  MUFU.RCP R11, R34 ;  /* 0x00000022000b7308 */ /* 0x000e620000001000 */
[----:B------:R-:W-:Y:S01]  /*13f0*/  FMUL R29, R29, R29 ;  /* 0x0000001d1d1d7220 */ /* 0x000fe20000400000 */
[----:B------:R-:W-:Y:S01]  /*1400*/  @P3 FMUL R24, R24, 0.25 ;  /* 0x3e80000018183820 */ /* 0x000fe20000400000 */
[----:B0-----:R-:W-:-:S05]  /*1410*/  FFMA R10, R9, R30, -R10 ;  /* 0x0000001e090a7223 */ /* 0x001fca000000080a */
[----:B------:R-:W0:Y:S01]  /*1420*/  MUFU.RCP R12, R12 ;  /* 0x0000000c000c7308 */ /* 0x000e220000001000 */
[----:B------:R-:W-:Y:S01]  /*1430*/  @P3 FMUL R29, R29, 0.25 ;  /* 0x3e8000001d1d3820 */ /* 0x000fe20000400000 */
[----:B------:R-:W-:Y:S01]  /*1440*/  FFMA R22, R10, R10, 0.10000000149011611938 ;  /* 0x3dcccccd0a167423 */ /* 0x000fe2000000000a */
[----:B------:R-:W-:Y:S01]  /*1450*/  @!P2 FMUL R40, R40, 16777216 ;  /* 0x4b8000002828a820 */ /* 0x000fe20000400000 */
[----:B------:R-:W-:Y:S01]  /*1460*/  @!P4 FMUL R24, R24, 16777216 ;  /* 0x4b8000001818c820 */ /* 0x000fe20000400000 */
[----:B------:R-:W-:Y:S01]  /*1470*/  @!P4 FMUL R29, R29, 16777216 ;  /* 0x4b8000001d1dc820 */ /* 0x000fe20000400000 */
[----:B------:R-:W-:Y:S01]  /*1480*/  FSETP.GT.AND P4, PT, |R32|, 8.50705917302346158658e+37, PT ;  /* 0x7e8000002000780b */ /* 0x000fe20003f84200 */
[----:B-1----:R-:W-:Y:S01]  /*1490*/  FMUL R11, R11, R40 ;  /* 0x000000280b0b7220 */ /* 0x002fe20000400000 */
[----:B------:R-:W-:Y:S01]  /*14a0*/  FSETP.GT.AND P5, PT, |R22|, 8.50705917302346158658e+37, PT ;  /* 0x7e8000001600780b */ /* 0x000fe20003fa4200 */
[----:B------:R-:W-:Y:S01]  /*14b0*/  FMUL R8, R10, R10 ;  /* 0x0000000a0a087220 */ /* 0x000fe20000400000 */
[----:B------:R-:W-:Y:S01]  /*14c0*/  FSETP.GEU.AND P3, PT, |R32|, 1.175494350822287508e-38, PT ;  /* 0x008000002000780b */ /* 0x000fe20003f6e200 */
[----:B0-----:R-:W-:Y:S01]  /*14d0*/  FFMA R11, R12, R31, -R11 ;  /* 0x0000001f0c0b7223 */ /* 0x001fe2000000080b */
[----:B------:R-:W0:Y:S03]  /*14e0*/  MUFU.RCP R24, R24 ;  /* 0x0000001800187308 */ /* 0x000e260000001000 */
[----:B------:R-:W-:-:S04]  /*14f0*/  FFMA R30, R11, R11, 0.10000000149011611938 ;  /* 0x3dcccccd0b1e7423 */ /* 0x000fc8000000000b */
[----:B------:R-:W-:Y:S01]  /*1500*/  @P4 FMUL R32, R32, 0.25 ;  /* 0x3e80000020204820 */ /* 0x000fe20000400000 */
[----:B------:R-:W-:Y:S01]  /*1510*/  @P4 FMUL R27, R27, 0.25 ;  /* 0x3e8000001b1b4820 */ /* 0x000fe20000400000 */
[C---:B------:R-:W-:Y:S01]  /*1520*/  FSETP.GEU.AND P4, PT, |R22|.reuse, 1.175494350822287508e-38, PT ;  /* 0x008000001600780b */ /* 0x040fe20003f8e200 */
[----:B------:R-:W-:Y:S01]  /*1530*/  @P5 FMUL R22, R22, 0.25 ;  /* 0x3e80000016165820 */ /* 0x000fe20000400000 */
[----:B------:R-:W-:Y:S01]  /*1540*/  @P5 FMUL R8, R8, 0.25 ;  /* 0x3e80000008085820 */ /* 0x000fe20000400000 */
[----:B------:R-:W-:Y:S01]  /*1550*/  FSETP.GT.AND P5, PT, |R30|, 8.50705917302346158658e+37, PT ;  /* 0x7e8000001e00780b */ /* 0x000fe20003fa4200 */
[----:B------:R-:W-:Y:S01]  /*1560*/  FMUL R11, R11, R11 ;  /* 0x0000000b0b0b7220 */ /* 0x000fe20000400000 */
[----:B------:R-:W-:Y:S01]  /*1570*/  ISETP.NE.AND P2, PT, R57, RZ, PT ;  /* 0x000000ff3900720c */ /* 0x000fe20003f45270 */
[----:B------:R-:W-:Y:S01]  /*1580*/  @!P6 FMUL R43, R43, 16777216 ;  /* 0x4b8000002b2be820 */ /* 0x000fe20000400000 */
[----:B------:R-:W-:Y:S01]  /*1590*/  @!P6 FMUL R54, R54, 16777216 ;  /* 0x4b8000003636e820 */ /* 0x000fe20000400000 */
[----:B------:R-:W-:Y:S01]  /*15a0*/  FSETP.GEU.AND P6, PT, |R30|, 1.175494350822287508e-38, PT ;  /* 0x008000001e00780b */ /* 0x000fe20003fce200 */
[----:B0-----:R-:W-:-:S07]  /*15b0*/  FMUL R9, R24, R29 ;  /* 0x0000001d18097220 */ /* 0x001fce0000400000 */
[----:B------:R-:W-:Y:S01]  /*15c0*/  @P5 FMUL R30, R30, 0.25 ;  /* 0x3e8000001e1e5820 */ /* 0x000fe20000400000 */
[----:B------:R-:W-:Y:S01]  /*15d0*/  @P5 FMUL R11, R11, 0.25 ;  /* 0x3e8000000b0b5820 */ /* 0x000fe20000400000 */
[----:B------:R-:W-:-:S04]  /*15e0*/  ISETP.LT.AND P5, PT, R23, 0x40, !P2 ;  /* 0x000000401700780c */ /* 0x000fc800057a1270 */
[----:B------:R-:W-:Y:S02]  /*15f0*/  FSEL R9, R9, RZ, P5 ;  /* 0x000000ff09097208 */ /* 0x000fe40002800000 */
[----:B------:R-:W-:Y:S02]  /*1600*/  ISETP.LT.AND P5, PT, R25, 0x40, !P2 ;  /* 0x000000401900780c */ /* 0x000fe400057a1270 */
[C---:B------:R-:W-:Y:S01]  /*1610*/  ISETP.LT.AND P2, PT, R41.reuse, 0x40, !P2 ;  /* 0x000000402900780c */ /* 0x040fe20005741270 */
[----:B------:R-:W-:Y:S01]  /*1620*/  HFMA2.MMA R12, -RZ, RZ, 0, 0 ;  /* 0x00000000ff0c7435 */ /* 0x000fe200000001ff */
[----:B------:R-:W-:-:S04]  /*1630*/  IMAD R23, R41, 0x31, R20 ;  /* 0x0000003129177824 */ /* 0x000fc800078e0214 */
[----:B------:R-:W-:Y:S01]  /*1640*/  IMAD.WIDE R4, R23, 0x4, R4 ;  /* 0x0000000417047825 */ /* 0x000fe200078e0204 */
[----:B------:R-:W-:-:S06]  /*1650*/  MOV R20, RZ ;  /* 0x000000ff00147202 */ /* 0x000fcc0000000f00 */
[----:B------:R-:W2:Y:S01]  /*1660*/  @P2 LDG.E R12, desc[UR6][R4.64] ;  /* 0x00000006040c2981 */ /* 0x000ea2000c1e1900 */
[----:B------:R-:W-:-:S05]  /*1670*/  IMAD.WIDE R6, R23, 0x4, R6 ;  /* 0x0000000417067825 */ /* 0x000fca00078e0206 */
[----:B------:R-:W3:Y:S01]  /*1680*/  @P2 LDG.E R20, desc[UR6][R6.64] ;  /* 0x0000000606142981 */ /* 0x000ee2000c1e1900 */
[----:B------:R-:W0:Y:S01]  /*1690*/  MUFU.RCP R23, R26 ;  /* 0x0000001a00177308 */ /* 0x000e220000001000 */
[----:B------:R-:W-:Y:S01]  /*16a0*/  @!P3 FMUL R32, R32, 16777216 ;  /* 0x4b8000002020b820 */ /* 0x000fe20000400000 */
[----:B------:R-:W-:Y:S01]  /*16b0*/  @!P4 FMUL R22, R22, 16777216 ;  /* 0x4b8000001616c820 */ /* 0x000fe20000400000 */
[----:B------:R-:W-:-:S05]  /*16c0*/  @!P6 FMUL R30, R30, 16777216 ;  /* 0x4b8000001e1ee820 */ /* 0x000fca0000400000 */
[----:B------:R-:W1:Y:S08]  /*16d0*/  MUFU.RCP R13, R13 ;  /* 0x0000000d000d7308 */ /* 0x000e700000001000 */
[----:B------:R-:W4:Y:S01]  /*16e0*/  MUFU.RCP R32, R32 ;  /* 0x0000002000207308 */ /* 0x000f220000001000 */
[----:B0-----:R-:W-:-:S07]  /*16f0*/  FMUL R16, R23, R16 ;  /* 0x0000001017107220 */ /* 0x001fce0000400000 */
[----:B------:R-:W0:Y:S01]  /*1700*/  MUFU.RCP R25, R22 ;  /* 0x0000001600197308 */ /* 0x000e220000001000 */
[----:B------:R-:W-:Y:S01]  /*1710*/  @!P3 FMUL R27, R27, 16777216 ;  /* 0x4b8000001b1bb820 */ /* 0x000fe20000400000 */
[----:B-1----:R-:W-:-:S06]  /*1720*/  FFMA R13, R13, R38, -R16 ;  /* 0x000000260d0d7223 */ /* 0x002fcc0000000810 */
[----:B------:R-:W1:Y:S01]  /*1730*/  MUFU.RCP R30, R30 ;  /* 0x0000001e001e7308 */ /* 0x000e620000001000 */
[----:B------:R-:W-:Y:S01]  /*1740*/  @!P4 FMUL R8, R8, 16777216 ;  /* 0x4b8000000808c820 */ /* 0x000fe20000400000 */
[----:B----4-:R-:W-:Y:S01]  /*1750*/  FMUL R10, R32, R27 ;  /* 0x0000001b200a7220 */ /* 0x010fe20000400000 */
[----:B------:R-:W-:Y:S01]  /*1760*/  @!P6 FMUL R11, R11, 16777216 ;  /* 0x4b8000000b0be820 */ /* 0x000fe20000400000 */
[----:B------:R-:W-:Y:S01]  /*1770*/  ISETP.NE.AND P4, PT, R46, RZ, PT ;  /* 0x000000ff2e00720c */ /* 0x000fe20003f85270 */
[----:B0-----:R-:W-:Y:S02]  /*1780*/  FMUL R25, R25, R8 ;  /* 0x0000000819197220 */ /* 0x001fe40000400000 */
[----:B------:R-:W-:Y:S02]  /*1790*/  FSEL R10, R10, RZ, P5 ;  /* 0x000000ff0a0a7208 */ /* 0x000fe40002800000 */
[----:B------:R-:W-:Y:S02]  /*17a0*/  ISETP.NE.AND P5, PT, R47, RZ, PT ;  /* 0x000000ff2f00720c */ /* 0x000fe40003fa5270 */
[----:B------:R-:W-:Y:S01]  /*17b0*/  FSEL R25, R25, RZ, P4 ;  /* 0x000000ff19197208 */ /* 0x000fe20002000000 */
[----:B-1----:R-:W-:-:S05]  /*17c0*/  FMUL R30, R30, R11 ;  /* 0x0000000b1e1e7220 */ /* 0x002fca0000400000 */
[----:B------:R-:W-:Y:S01]  /*17d0*/  FSEL R30, R30, RZ, P5 ;  /* 0x000000ff1e1e7208 */ /* 0x000fe20002800000 */
[----:B------:R-:W0:Y:S08]  /*17e0*/  MUFU.RCP R17, R17 ;  /* 0x0000001100117308 */ /* 0x000e300000001000 */
[----:B------:R-:W-:Y:S01]  /*17f0*/  MUFU.RCP R43, R43 ;  /* 0x0000002b002b7308 */ /* 0x000fe20000001000 */
[----:B0-----:R-:W-:-:S02]  /*1800*/  FMUL R28, R17, R28 ;  /* 0x0000001c111c7220 */ /* 0x001fc40000400000 */
[----:B------:R-:W0:Y:S04]  /*1810*/  SHFL.BFLY PT, R17, R30, 0x10, 0x1f ;  /* 0x0e001f001e117f89 */ /* 0x000e2800000e0000 */
[----:B------:R-:W1:Y:S01]  /*1820*/  SHFL.BFLY PT, R16, R25, 0x10, 0x1f ;  /* 0x0e001f0019107f89 */ /* 0x000e6200000e0000 */
[----:B------:R-:W-:Y:S01]  /*1830*/  ISETP.NE.AND P6, PT, R52, RZ, PT ;  /* 0x000000ff3400720c */ /* 0x000fe20003fc5270 */
[----:B0-----:R-:W-:Y:S01]  /*1840*/  FADD R17, R30, R17 ;  /* 0x000000111e117221 */ /* 0x001fe20000000000 */
[----:B-1----:R-:W-:Y:S01]  /*1850*/  FADD R16, R25, R16 ;  /* 0x0000001019107221 */ /* 0x002fe20000000000 */
[----:B--2---:R-:W-:-:S05]  /*1860*/  SEL R12, R12, RZ, P2 ;  /* 0x000000ff0c0c7207 */ /* 0x004fca0001000000 */
[----:B------:R-:W-:Y:S01]  /*1870*/  FADD R39, R12, -R39 ;  /* 0x800000270c277221 */ /* 0x000fe20000000000 */
[----:B---3--:R-:W-:-:S03]  /*1880*/  SEL R5, R20, RZ, P2 ;  /* 0x000000ff14057207 */ /* 0x008fc60001000000 */
[----:B------:R-:W-:Y:S02]  /*1890*/  FFMA R4, R39, R39, 0.81000000238418579102 ;  /* 0x3f4f5c2927047423 */ /* 0x000fe40000000027 */
[----:B------:R-:W-:-:S04]  /*18a0*/  FADD R56, R5, -R56 ;  /* 0x8000003805387221 */ /* 0x000fc80000000000 */
[----:B------:R-:W0:Y:S01]  /*18b0*/  MUFU.SQRT R4, R4 ;  /* 0x0000000400047308 */ /* 0x000e220000002000 */
[----:B------:R-:W-:Y:S01]  /*18c0*/  FFMA R12, R13, R13, 0.10000000149011611938 ;  /* 0x3dcccccd0d0c7423 */ /* 0x000fe2000000000d */
[----:B------:R-:W-:-:S04]  /*18d0*/  FFMA R6, R56, R56, 0.81000000238418579102 ;  /* 0x3f4f5c2938067423 */ /* 0x000fc80000000038 */
[C---:B------:R-:W-:Y:S02]  /*18e0*/  FSETP.GT.AND P3, PT, |R12|.reuse, 8.50705917302346158658e+37, PT ;  /* 0x7e8000000c00780b */ /* 0x040fe40003f64200 */
[----:B------:R-:W1:Y:S01]  /*18f0*/  MUFU.SQRT R7, R6 ;  /* 0x0000000600077308 */ /* 0x000e620000002000 */
[----:B------:R-:W-:Y:S01]  /*1900*/  FSETP.GEU.AND P4, PT, |R12|, 1.175494350822287508e-38, PT ;  /* 0x008000000c00780b */ /* 0x000fe20003f8e200 */
[----:B------:R-:W-:Y:S01]  /*1910*/  FMUL R13, R13, R13 ;  /* 0x0000000d0d0d7220 */ /* 0x000fe20000400000 */
[----:B0-----:R-:W-:-:S08]  /*1920*/  FSETP.GT.AND P5, PT, R4, 8.50705917302346158658e+37, PT ;  /* 0x7e8000000400780b */ /* 0x001fd00003fa4000 */
[----:B------:R-:W-:Y:S01]  /*1930*/  @P3 FMUL R12, R12, 0.25 ;  /* 0x3e8000000c0c3820 */ /* 0x000fe20000400000 */
[----:B------:R-:W-:Y:S01]  /*1940*/  @P3 FMUL R13, R13, 0.25 ;  /* 0x3e8000000d0d3820 */ /* 0x000fe20000400000 */
[----:B-1----:R-:W-:Y:S02]  /*1950*/  FSETP.GT.AND P3, PT, R7, 8.50705917302346158658e+37, PT ;  /* 0x7e8000000700780b */ /* 0x002fe40003f64000 */
[----:B------:R-:W-:Y:S01]  /*1960*/  @!P4 FMUL R12, R12, 16777216 ;  /* 0x4b8000000c0cc820 */ /* 0x000fe20000400000 */
[----:B------:R-:W-:Y:S01]  /*1970*/  @!P4 FMUL R13, R13, 16777216 ;  /* 0x4b8000000d0dc820 */ /* 0x000fe20000400000 */
[C---:B------:R-:W-:Y:S01]  /*1980*/  FSETP.GEU.AND P4, PT, R4.reuse, 1.175494350822287508e-38, PT ;  /* 0x008000000400780b */ /* 0x040fe20003f8e000 */
[----:B------:R-:W-:Y:S01]  /*1990*/  @P5 FMUL R4, R4, 0.25 ;  /* 0x3e80000004045820 */ /* 0x000fe20000400000 */
[----:B------:R-:W-:Y:S01]  /*19a0*/  @P5 FMUL R39, R39, 0.25 ;  /* 0x3e80000027275820 */ /* 0x000fe20000400000 */
[C---:B------:R-:W-:Y:S01]  /*19b0*/  FSETP.GEU.AND P5, PT, R7.reuse, 1.175494350822287508e-38, PT ;  /* 0x008000000700780b */ /* 0x040fe20003fae000 */
[----:B------:R-:W0:Y:S05]  /*19c0*/  MUFU.RCP R5, R14 ;  /* 0x0000000e00057308 */ /* 0x000e2a0000001000 */
[----:B------:R-:W-:-:S03]  /*19d0*/  @P3 FMUL R7, R7, 0.25 ;  /* 0x3e80000007073820 */ /* 0x000fc60000400000 */
[----:B------:R-:W1:Y:S04]  /*19e0*/  MUFU.RCP R6, R15 ;  /* 0x0000000f00067308 */ /* 0x000e680000001000 */
[----:B------:R-:W-:Y:S01]  /*19f0*/  @!P5 FMUL R7, R7, 16777216 ;  /* 0x4b8000000707d820 */ /* 0x000fe20000400000 */
[----:B------:R-:W-:Y:S01]  /*1a00*/  @!P4 FMUL R4, R4, 16777216 ;  /* 0x4b8000000404c820 */ /* 0x000fe20000400000 */
[----:B0-----:R-:W-:-:S04]  /*1a10*/  FFMA R28, R5, R36, -R28 ;  /* 0x00000024051c7223 */ /* 0x001fc8000000081c */
[----:B------:R-:W0:Y:S01]  /*1a20*/  MUFU.RCP R7, R7 ;  /* 0x0000000700077308 */ /* 0x000e220000001000 */
[----:B------:R-:W-:Y:S01]  /*1a30*/  FMUL R5, R43, R54 ;  /* 0x000000362b057220 */ /* 0x000fe20000400000 */
[----:B------:R-:W-:Y:S01]  /*1a40*/  FFMA R8, R28, R28, 0.10000000149011611938 ;  /* 0x3dcccccd1c087423 */ /* 0x000fe2000000001c */
[----:B------:R-:W-:-:S05]  /*1a50*/  @P3 FMUL R56, R56, 0.25 ;  /* 0x3e80000038383820 */ /* 0x000fca0000400000 */
[----:B------:R-:W2:Y:S01]  /*1a60*/  MUFU.RCP R4, R4 ;  /* 0x0000000400047308 */ /* 0x000ea20000001000 */
[----:B-1----:R-:W-:Y:S01]  /*1a70*/  FFMA R5, R6, R37, -R5 ;  /* 0x0000002506057223 */ /* 0x002fe20000000805 */
[----:B------:R-:W-:Y:S01]  /*1a80*/  FSETP.GT.AND P3, PT, |R8|, 8.50705917302346158658e+37, PT ;  /* 0x7e8000000800780b */ /* 0x000fe20003f64200 */
[----:B------:R-:W-:Y:S01]  /*1a90*/  @!P5 FMUL R56, R56, 16777216 ;  /* 0x4b8000003838d820 */ /* 0x000fe20000400000 */
[----:B------:R-:W-:Y:S01]  /*1aa0*/  FSETP.GEU.AND P5, PT, |R8|, 1.175494350822287508e-38, PT ;  /* 0x008000000800780b */ /* 0x000fe20003fae200 */
[----:B------:R-:W-:Y:S01]  /*1ab0*/  FFMA R6, R5, R5, 0.10000000149011611938 ;  /* 0x3dcccccd05067423 */ /* 0x000fe20000000005 */
[----:B------:R-:W-:Y:S01]  /*1ac0*/  @!P4 FMUL R39, R39, 16777216 ;  /* 0x4b8000002727c820 */ /* 0x000fe20000400000 */
[----:B0-----:R-:W-:Y:S01]  /*1ad0*/  FMUL R7, R7, R56 ;  /* 0x0000003807077220 */ /* 0x001fe20000400000 */
[----:B------:R-:W-:Y:S02]  /*1ae0*/  FMUL R28, R28, R28 ;  /* 0x0000001c1c1c7220 */ /* 0x000fe40000400000 */
[----:B------:R-:W-:Y:S01]  /*1af0*/  FSETP.GT.AND P4, PT, |R6|, 8.50705917302346158658e+37, PT ;  /* 0x7e8000000600780b */ /* 0x000fe20003f84200 */
[----:B--2---:R-:W-:-:S04]  /*1b00*/  FFMA R4, R4, R39, -R7 ;  /* 0x0000002704047223 */ /* 0x004fc80000000807 */
[----:B------:R-:W-:Y:S01]  /*1b10*/  @P3 FMUL R8, R8, 0.25 ;  /* 0x3e80000008083820 */ /* 0x000fe20000400000 */
[----:B------:R-:W-:Y:S01]  /*1b20*/  @P3 FMUL R28, R28, 0.25 ;  /* 0x3e8000001c1c3820 */ /* 0x000fe20000400000 */
[----:B------:R-:W-:Y:S01]  /*1b30*/  FFMA R7, R4, R4, 0.10000000149011611938 ;  /* 0x3dcccccd04077423 */ /* 0x000fe20000000004 */
[----:B------:R-:W-:Y:S01]  /*1b40*/  FMUL R5, R5, R5 ;  /* 0x0000000505057220 */ /* 0x000fe20000400000 */
[----:B------:R-:W-:Y:S01]  /*1b50*/  @!P5 FMUL R8, R8, 16777216 ;  /* 0x4b8000000808d820 */ /* 0x000fe20000400000 */
[----:B------:R-:W-:Y:S01]  /*1b60*/  @!P5 FMUL R28, R28, 16777216 ;  /* 0x4b8000001c1cd820 */ /* 0x000fe20000400000 */
[C---:B------:R-:W-:Y:S02]  /*1b70*/  FSETP.GEU.AND P3, PT, |R6|.reuse, 1.175494350822287508e-38, PT ;  /* 0x008000000600780b */ /* 0x040fe40003f6e200 */
[----:B------:R-:W-:Y:S01]  /*1b80*/  FSETP.GT.AND P5, PT, |R7|, 8.50705917302346158658e+37, PT ;  /* 0x7e8000000700780b */ /* 0x000fe20003fa4200 */
[----:B------:R-:W-:Y:S01]  /*1b90*/  @P4 FMUL R6, R6, 0.25 ;  /* 0x3e80000006064820 */ /* 0x000fe20000400000 */
[----:B------:R-:W-:Y:S01]  /*1ba0*/  @P4 FMUL R5, R5, 0.25 ;  /* 0x3e80000005054820 */ /* 0x000fe20000400000 */
[----:B------:R-:W-:Y:S01]  /*1bb0*/  FSETP.GEU.AND P4, PT, |R7|, 1.175494350822287508e-38, PT ;  /* 0x008000000700780b */ /* 0x000fe20003f8e200 */
[----:B------:R-:W0:Y:S01]  /*1bc0*/  MUFU.RCP R12, R12 ;  /* 0x0000000c000c7308 */ /* 0x000e220000001000 */
[----:B------:R-:W1:Y:S06]  /*1bd0*/  SHFL.BFLY PT, R14, R9, 0x10, 0x1f ;  /* 0x0e001f00090e7f89 */ /* 0x000e6c00000e0000 */
[----:B------:R-:W-:-:S02]  /*1be0*/  @!P3 FMUL R6, R6, 16777216 ;  /* 0x4b8000000606b820 */ /* 0x000fc40000400000 */
[----:B------:R-:W-:Y:S01]  /*1bf0*/  @P5 FMUL R7, R7, 0.25 ;  /* 0x3e80000007075820 */ /* 0x000fe20000400000 */
[----:B------:R-:W2:Y:S03]  /*1c00*/  SHFL.BFLY PT, R15, R10, 0x10, 0x1f ;  /* 0x0e001f000a0f7f89 */ /* 0x000ea600000e0000 */
[----:B------:R-:W-:Y:S01]  /*1c10*/  @!P4 FMUL R7, R7, 16777216 ;  /* 0x4b8000000707c820 */ /* 0x000fe20000400000 */
[----:B------:R-:W3:Y:S01]  /*1c20*/  MUFU.RCP R6, R6 ;  /* 0x0000000600067308 */ /* 0x000ee20000001000 */
[----:B------:R-:W-:-:S07]  /*1c30*/  FMUL R4, R4, R4 ;  /* 0x0000000404047220 */ /* 0x000fce0000400000 */
[----:B------:R-:W4:Y:S01]  /*1c40*/  MUFU.RCP R11, R8 ;  /* 0x00000008000b7308 */ /* 0x000f220000001000 */
[----:B------:R-:W-:-:S07]  /*1c50*/  @P5 FMUL R4, R4, 0.25 ;  /* 0x3e80000004045820 */ /* 0x000fce0000400000 */
[----:B------:R-:W5:Y:S01]  /*1c60*/  MUFU.RCP R7, R7 ;  /* 0x0000000700077308 */ /* 0x000f620000001000 */
[----:B------:R-:W-:Y:S01]  /*1c70*/  @!P3 FMUL R5, R5, 16777216 ;  /* 0x4b8000000505b820 */ /* 0x000fe20000400000 */
[----:B0-----:R-:W-:Y:S01]  /*1c80*/  FMUL R12, R12, R13 ;  /* 0x0000000d0c0c7220 */ /* 0x001fe20000400000 */
[----:B------:R-:W-:Y:S02]  /*1c90*/  @!P4 FMUL R4, R4, 16777216 ;  /* 0x4b8000000404c820 */ /* 0x000fe40000400000 */
[----:B---3--:R-:W-:Y:S01]  /*1ca0*/  FMUL R6, R6, R5 ;  /* 0x0000000506067220 */ /* 0x008fe20000400000 */
[----:B----4-:R-:W-:Y:S01]  /*1cb0*/  FMUL R11, R11, R28 ;  /* 0x0000001c0b0b7220 */ /* 0x010fe20000400000 */
[----:B------:R-:W-:-:S03]  /*1cc0*/  FSEL R12, R12, RZ, P6 ;  /* 0x000000ff0c0c7208 */ /* 0x000fc60003000000 */
[----:B------:R-:W-:Y:S02]  /*1cd0*/  FSEL R6, R6, RZ, P0 ;  /* 0x000000ff06067208 */ /* 0x000fe40000000000 */
[----:B------:R-:W-:Y:S01]  /*1ce0*/  FSEL R11, R11, RZ, P1 ;  /* 0x000000ff0b0b7208 */ /* 0x000fe20000800000 */
[----:B-----5:R-:W-:Y:S01]  /*1cf0*/  FMUL R7, R7, R4 ;  /* 0x0000000407077220 */ /* 0x020fe20000400000 */
[----:B-1----:R-:W-:Y:S01]  /*1d00*/  FADD R14, R9, R14 ;  /* 0x0000000e090e7221 */ /* 0x002fe20000000000 */
[----:B--2---:R-:W-:Y:S01]  /*1d10*/  FADD R15, R10, R15 ;  /* 0x0000000f0a0f7221 */ /* 0x004fe20000000000 */
[----:B------:R-:W0:Y:S02]  /*1d20*/  SHFL.BFLY PT, R13, R12, 0x10, 0x1f ;  /* 0x0e001f000c0d7f89 */ /* 0x000e2400000e0000 */
[----:B------:R-:W-:Y:S02]  /*1d30*/  FSEL R7, R7, RZ, P2 ;  /* 0x000000ff07077208 */ /* 0x000fe40001000000 */
[----:B------:R-:W1:Y:S04]  /*1d40*/  SHFL.BFLY PT, R23, R6, 0x10, 0x1f ;  /* 0x0e001f0006177f89 */ /* 0x000e6800000e0000 */
[----:B------:R-:W2:Y:S04]  /*1d50*/  SHFL.BFLY PT, R22, R11, 0x10, 0x1f ;  /* 0x0e001f000b167f89 */ /* 0x000ea800000e0000 */
[----:B------:R-:W3:Y:S04]  /*1d60*/  SHFL.BFLY PT, R5, R14, 0x8, 0x1f ;  /* 0x0d001f000e057f89 */ /* 0x000ee800000e0000 */
[----:B------:R-:W4:Y:S04]  /*1d70*/  SHFL.BFLY PT, R20, R17, 0x8, 0x1f ;  /* 0x0d001f0011147f89 */ /* 0x000f2800000e0000 */
[----:B------:R-:W5:Y:S04]  /*1d80*/  SHFL.BFLY PT, R4, R15, 0x8, 0x1f ;  /* 0x0d001f000f047f89 */ /* 0x000f6800000e0000 */
[----:B------:R-:W5:Y:S04]  /*1d90*/  SHFL.BFLY PT, R24, R7, 0x10, 0x1f ;  /* 0x0e001f0007187f89 */ /* 0x000f6800000e0000 */
[----:B------:R-:W5:Y:S01]  /*1da0*/  SHFL.BFLY PT, R9, R16, 0x8, 0x1f ;  /* 0x0d001f0010097f89 */ /* 0x000f6200000e0000 */
[----:B0-----:R-:W-:Y:S01]  /*1db0*/  FADD R13, R12, R13 ;  /* 0x0000000d0c0d7221 */ /* 0x001fe20000000000 */
[----:B-1----:R-:W-:Y:S01]  /*1dc0*/  FADD R23, R6, R23 ;  /* 0x0000001706177221 */ /* 0x002fe20000000000 */
[----:B--2---:R-:W-:-:S03]  /*1dd0*/  FADD R22, R11, R22 ;  /* 0x000000160b167221 */ /* 0x004fc60000000000 */
[----:B------:R-:W0:Y:S01]  /*1de0*/  SHFL.BFLY PT, R6, R13, 0x8, 0x1f ;  /* 0x0d001f000d067f89 */ /* 0x000e2200000e0000 */
[----:B---3--:R-:W-:-:S03]  /*1df0*/  FADD R5, R14, R5 ;  /* 0x000000050e057221 */ /* 0x008fc60000000000 */
[----:B------:R-:W1:Y:S01]  /*1e00*/  SHFL.BFLY PT, R14, R23, 0x8, 0x1f ;  /* 0x0d001f00170e7f89 */ /* 0x000e6200000e0000 */
[----:B----4-:R-:W-:Y:S01]  /*1e10*/  FADD R20, R17, R20 ;  /* 0x0000001411147221 */ /* 0x010fe20000000000 */
[----:B-----5:R-:W-:Y:S02]  /*1e20*/  FADD R8, R15, R4 ;  /* 0x000000040f087221 */ /* 0x020fe40000000000 */
[----:B------:R-:W2:Y:S01]  /*1e30*/  SHFL.BFLY PT, R15, R22, 0x8, 0x1f ;  /* 0x0d001f00160f7f89 */ /* 0x000ea200000e0000 */
[----:B------:R-:W-:-:S03]  /*1e40*/  FADD R24, R7, R24 ;  /* 0x0000001807187221 */ /* 0x000fc60000000000 */
[----:B------:R-:W3:Y:S01]  /*1e50*/  SHFL.BFLY PT, R4, R5, 0x4, 0x1f ;  /* 0x0c801f0005047f89 */ /* 0x000ee200000e0000 */
[----:B------:R-:W-:-:S03]  /*1e60*/  FADD R10, R16, R9 ;  /* 0x00000009100a7221 */ /* 0x000fc60000000000 */
        /* <DEDUP_REMOVED lines=8> */
[----:B---3--:R-:W-:Y:S01]  /*1ef0*/  FADD R4, R5, R4 ;  /* 0x0000000405047221 */ /* 0x008fe20000000000 */
[----:B----4-:R-:W-:Y:S02]  /*1f00*/  FADD R11, R20, R11 ;  /* 0x0000000b140b7221 */ /* 0x010fe40000000000 */
[----:B------:R-:W1:Y:S01]  /*1f10*/  SHFL.BFLY PT, R14, R15, 0x4, 0x1f ;  /* 0x0c801f000f0e7f89 */ /* 0x000e6200000e0000 */
[----:B-----5:R-:W-:Y:S01]  /*1f20*/  FADD R9, R8, R9 ;  /* 0x0000000908097221 */ /* 0x020fe20000000000 */
[----:B------:R-:W-:Y:S02]  /*1f30*/  FADD R20, R24, R17 ;  /* 0x0000001118147221 */ /* 0x000fe40000000000 */
[----:B------:R-:W2:Y:S01]  /*1f40*/  SHFL.BFLY PT, R17, R16, 0x4, 0x1f ;  /* 0x0c801f0010117f89 */ /* 0x000ea200000e0000 */
[----:B------:R-:W-:-:S03]  /*1f50*/  FADD R7, R10, R7 ;  /* 0x000000070a077221 */ /* 0x000fc60000000000 */
[----:B------:R-:W3:Y:S04]  /*1f60*/  SHFL.BFLY PT, R5, R4, 0x2, 0x1f ;  /* 0x0c401f0004057f89 */ /* 0x000ee800000e0000 */
[----:B------:R-:W4:Y:S04]  /*1f70*/  SHFL.BFLY PT, R6, R9, 0x2, 0x1f ;  /* 0x0c401f0009067f89 */ /* 0x000f2800000e0000 */
[----:B------:R-:W5:Y:S04]  /*1f80*/  SHFL.BFLY PT, R8, R7, 0x2, 0x1f ;  /* 0x0c401f0007087f89 */ /* 0x000f6800000e0000 */
[----:B------:R-:W5:Y:S01]  /*1f90*/  SHFL.BFLY PT, R23, R20, 0x4, 0x1f ;  /* 0x0c801f0014177f89 */ /* 0x000f6200000e0000 */
[----:B0-----:R-:W-:-:S03]  /*1fa0*/  FADD R13, R12, R13 ;  /* 0x0000000d0c0d7221 */ /* 0x001fc60000000000 */
[----:B------:R-:W0:Y:S01]  /*1fb0*/  SHFL.BFLY PT, R10, R11, 0x2, 0x1f ;  /* 0x0c401f000b0a7f89 */ /* 0x000e2200000e0000 */
[----:B-1----:R-:W-:Y:S01]  /*1fc0*/  FADD R14, R15, R14 ;  /* 0x0000000e0f0e7221 */ /* 0x002fe20000000000 */
[----:B--2---:R-:W-:Y:S02]  /*1fd0*/  FADD R17, R16, R17 ;  /* 0x0000001110117221 */ /* 0x004fe40000000000 */
[----:B------:R-:W1:Y:S01]  /*1fe0*/  SHFL.BFLY PT, R12, R13, 0x2, 0x1f ;  /* 0x0c401f000d0c7f89 */ /* 0x000e6200000e0000 */
[----:B---3--:R-:W-:-:S03]  /*1ff0*/  FADD R5, R4, R5 ;  /* 0x0000000504057221 */ /* 0x008fc60000000000 */
[----:B------:R-:W2:Y:S01]  /*2000*/  SHFL.BFLY PT, R16, R17, 0x2, 0x1f ;  /* 0x0c401f0011107f89 */ /* 0x000ea200000e0000 */
[----:B----4-:R-:W-:-:S03]  /*2010*/  FADD R6, R9, R6 ;  /* 0x0000000609067221 */ /* 0x010fc60000000000 */
[----:B------:R-:W3:Y:S01]  /*2020*/  SHFL.BFLY PT, R15, R14, 0x2, 0x1f ;  /* 0x0c401f000e0f7f89 */ /* 0x000ee200000e0000 */
[----:B-----5:R-:W-:-:S03]  /*2030*/  FADD R8, R7, R8 ;  /* 0x0000000807087221 */ /* 0x020fc60000000000 */
[----:B------:R-:W4:Y:S01]  /*2040*/  SHFL.BFLY PT, R4, R5, 0x1, 0x1f ;  /* 0x0c201f0005047f89 */ /* 0x000f2200000e0000 */
[----:B------:R-:W-:-:S03]  /*2050*/  FADD R23, R20, R23 ;  /* 0x0000001714177221 */ /* 0x000fc60000000000 */
[----:B------:R-:W5:Y:S04]  /*2060*/  SHFL.BFLY PT, R7, R6, 0x1, 0x1f ;  /* 0x0c201f0006077f89 */ /* 0x000f6800000e0000 */
[----:B------:R-:W5:Y:S01]  /*2070*/  SHFL.BFLY PT, R20, R23, 0x2, 0x1f ;  /* 0x0c401f0017147f89 */ /* 0x000f6200000e0000 */
[----:B0-----:R-:W-:-:S03]  /*2080*/  FADD R10, R11, R10 ;  /* 0x0000000a0b0a7221 */ /* 0x001fc60000000000 */
[----:B------:R-:W0:Y:S01]  /*2090*/  SHFL.BFLY PT, R9, R8, 0x1, 0x1f ;  /* 0x0c201f0008097f89 */ /* 0x000e2200000e0000 */
[----:B------:R-:W0:Y:S01]  /*20a0*/  S2UR UR5, SR_CgaCtaId ;  /* 0x00000000000579c3 */ /* 0x000e220000008800 */
[----:B-1----:R-:W-:Y:S02]  /*20b0*/  FADD R12, R13, R12 ;  /* 0x0000000c0d0c7221 */ /* 0x002fe40000000000 */
[----:B------:R-:W1:Y:S01]  /*20c0*/  SHFL.BFLY PT, R11, R10, 0x1, 0x1f ;  /* 0x0c201f000a0b7f89 */ /* 0x000e6200000e0000 */
[----:B--2---:R-:W-:Y:S01]  /*20d0*/  FADD R16, R17, R16 ;  /* 0x0000001011107221 */ /* 0x004fe20000000000 */
[----:B---3--:R-:W-:Y:S01]  /*20e0*/  FADD R15, R14, R15 ;  /* 0x0000000f0e0f7221 */ /* 0x008fe20000000000 */
[----:B----4-:R-:W-:Y:S02]  /*20f0*/  FADD R25, R5, R4 ;  /* 0x0000000405197221 */ /* 0x010fe40000000000 */
[----:B------:R-:W2:Y:S01]  /*2100*/  SHFL.BFLY PT, R5, R12, 0x1, 0x1f ;  /* 0x0c201f000c057f89 */ /* 0x000ea200000e0000 */
[----:B-----5:R-:W-:-:S03]  /*2110*/  FADD R27, R6, R7 ;  /* 0x00000007061b7221 */ /* 0x020fc60000000000 */
[----:B------:R-:W3:Y:S04]  /*2120*/  SHFL.BFLY PT, R7, R16, 0x1, 0x1f ;  /* 0x0c201f0010077f89 */ /* 0x000ee800000e0000 */
[----:B------:R-:W4:Y:S01]  /*2130*/  SHFL.BFLY PT, R4, R15, 0x1, 0x1f ;  /* 0x0c201f000f047f89 */ /* 0x000f2200000e0000 */
[----:B------:R-:W-:Y:S01]  /*2140*/  FADD R20, R23, R20 ;  /* 0x0000001417147221 */ /* 0x000fe20000000000 */
[----:B0-----:R-:W-:Y:S01]  /*2150*/  FADD R29, R8, R9 ;  /* 0x00000009081d7221 */ /* 0x001fe20000000000 */
[----:B------:R-:W-:-:S03]  /*2160*/  SHF.R.U32.HI R37, RZ, 0x6, R19 ;  /* 0x00000006ff257819 */ /* 0x000fc60000011613 */
[----:B------:R-:W0:Y:S01]  /*2170*/  SHFL.BFLY PT, R9, R20, 0x1, 0x1f ;  /* 0x0c201f0014097f89 */ /* 0x000e2200000e0000 */
[----:B------:R-:W-:Y:S02]  /*2180*/  SHF.R.U32.HI R6, RZ, 0x3, R19 ;  /* 0x00000003ff067819 */ /* 0x000fe40000011613 */
[----:B------:R-:W-:Y:S02]  /*2190*/  SGXT.U32 R37, R37, 0x2 ;  /* 0x000000022525781a */ /* 0x000fe40000000000 */
[----:B------:R-:W-:Y:S01]  /*21a0*/  LOP3.LUT P0, RZ, R19, 0x1f, RZ, 0xc0, !PT ;  /* 0x0000001f13ff7812 */ /* 0x000fe2000780c0ff */
[----:B------:R-:W-:Y:S01]  /*21b0*/  UMOV UR4, 0x400 ;  /* 0x0000040000047882 */ /* 0x000fe20000000000 */
[----:B-1----:R-:W-:Y:S01]  /*21c0*/  FADD R31, R10, R11 ;  /* 0x0000000b0a1f7221 */ /* 0x002fe20000000000 */
[----:B------:R-:W-:Y:S01]  /*21d0*/  UPRMT UR4, UR5, 0x654, UR4 ;  /* 0x0000065405047896 */ /* 0x000fe20008000004 */
[----:B------:R-:W-:Y:S02]  /*21e0*/  LOP3.LUT R6, R6, 0x4, RZ, 0xc0, !PT ;  /* 0x0000000406067812 */ /* 0x000fe400078ec0ff */
[----:B------:R-:W-:-:S02]  /*21f0*/  SHF.L.U32 R11, R37, 0x3, RZ ;  /* 0x00000003250b7819 */ /* 0x000fc400000006ff */
[C---:B------:R-:W-:Y:S02]  /*2200*/  LOP3.LUT R13, R37.reuse, 0x4, RZ, 0xfc, !PT ;  /* 0x00000004250d7812 */ /* 0x040fe400078efcff */
[----:B------:R-:W-:Y:S02]  /*2210*/  LOP3.LUT R17, R37, 0x8, RZ, 0xfc, !PT ;  /* 0x0000000825117812 */ /* 0x000fe400078efcff */
[----:B------:R-:W-:Y:S01]  /*2220*/  LOP3.LUT R8, R11, R6, RZ, 0xfc, !PT ;  /* 0x000000060b087212 */ /* 0x000fe200078efcff */
[----:B--2---:R-:W-:Y:S01]  /*2230*/  FADD R33, R12, R5 ;  /* 0x000000050c217221 */ /* 0x004fe20000000000 */
[----:B------:R-:W-:Y:S01]  /*2240*/  SHF.L.U32 R13, R13, 0x3, RZ ;  /* 0x000000030d0d7819 */ /* 0x000fe200000006ff */
[----:B---3--:R-:W-:Y:S01]  /*2250*/  FADD R16, R16, R7 ;  /* 0x0000000710107221 */ /* 0x008fe20000000000 */
[----:B------:R-:W-:Y:S02]  /*2260*/  LOP3.LUT R23, R37, 0xc, RZ, 0xfc, !PT ;  /* 0x0000000c25177812 */ /* 0x000fe400078efcff */
[----:B------:R-:W-:Y:S01]  /*2270*/  SHF.L.U32 R17, R17, 0x3, RZ ;  /* 0x0000000311117819 */ /* 0x000fe200000006ff */
[----:B----4-:R-:W-:Y:S01]  /*2280*/  FADD R35, R15, R4 ;  /* 0x000000040f237221 */ /* 0x010fe20000000000 */
[C---:B------:R-:W-:Y:S01]  /*2290*/  LOP3.LUT R5, R37.reuse, 0x10, RZ, 0xfc, !PT ;  /* 0x0000001025057812 */ /* 0x040fe200078efcff */
[----:B------:R1:W-:Y:S01]  /*22a0*/  @!P0 STS [R8+UR4], R25 ;  /* 0x0000001908008988 */ /* 0x0003e20008000804 */
[----:B------:R-:W-:-:S02]  /*22b0*/  LOP3.LUT R7, R37, 0x14, RZ, 0xfc, !PT ;  /* 0x0000001425077812 */ /* 0x000fc400078efcff */
[-C--:B------:R-:W-:Y:S02]  /*22c0*/  LOP3.LUT R10, R13, R6.reuse, RZ, 0xfc, !PT ;  /* 0x000000060d0a7212 */ /* 0x080fe400078efcff */
[----:B------:R-:W-:Y:S02]  /*22d0*/  LOP3.LUT R15, R37, 0x18, RZ, 0xfc, !PT ;  /* 0x00000018250f7812 */ /* 0x000fe400078efcff */
[----:B------:R-:W-:Y:S02]  /*22e0*/  SHF.L.U32 R23, R23, 0x3, RZ ;  /* 0x0000000317177819 */ /* 0x000fe400000006ff */
[----:B------:R-:W-:Y:S02]  /*22f0*/  LOP3.LUT R14, R17, R6, RZ, 0xfc, !PT ;  /* 0x00000006110e7212 */ /* 0x000fe400078efcff */
[----:B-1----:R-:W-:Y:S02]  /*2300*/  LOP3.LUT R25, R37, 0x1c, RZ, 0xfc, !PT ;  /* 0x0000001c25197812 */ /* 0x002fe400078efcff */
[----:B------:R-:W-:-:S02]  /*2310*/  SHF.L.U32 R5, R5, 0x3, RZ ;  /* 0x0000000305057819 */ /* 0x000fc400000006ff */
[----:B------:R-:W-:Y:S01]  /*2320*/  SHF.L.U32 R7, R7, 0x3, RZ ;  /* 0x0000000307077819 */ /* 0x000fe200000006ff */
[----:B------:R-:W-:Y:S01]  /*2330*/  @!P0 STS [R10+UR4], R27 ;  /* 0x0000001b0a008988 */ /* 0x000fe20008000804 */
[----:B------:R-:W-:Y:S02]  /*2340*/  SHF.L.U32 R15, R15, 0x3, RZ ;  /* 0x000000030f0f7819 */ /* 0x000fe400000006ff */
[-C--:B------:R-:W-:Y:S01]  /*2350*/  LOP3.LUT R22, R23, R6.reuse, RZ, 0xfc, !PT ;  /* 0x0000000617167212 */ /* 0x080fe200078efcff */
[----:B------:R0:W-:Y:S01]  /*2360*/  @!P0 STS [R14+UR4], R29 ;  /* 0x0000001d0e008988 */ /* 0x0001e20008000804 */
[----:B------:R-:W-:Y:S02]  /*2370*/  SHF.L.U32 R25, R25, 0x3, RZ ;  /* 0x0000000319197819 */ /* 0x000fe400000006ff */
[-C--:B------:R-:W-:Y:S02]  /*2380*/  LOP3.LUT R4, R5, R6.reuse, RZ, 0xfc, !PT ;  /* 0x0000000605047212 */ /* 0x080fe400078efcff */
[-C--:B------:R-:W-:Y:S01]  /*2390*/  LOP3.LUT R8, R7, R6.reuse, RZ, 0xfc, !PT ;  /* 0x0000000607087212 */ /* 0x080fe200078efcff */
[----:B------:R-:W-:Y:S01]  /*23a0*/  @!P0 STS [R22+UR4], R31 ;  /* 0x0000001f16008988 */ /* 0x000fe20008000804 */
[----:B0-----:R-:W-:Y:S01]  /*23b0*/  FADD R29, R20, R9 ;  /* 0x00000009141d7221 */ /* 0x001fe20000000000 */
[----:B------:R-:W-:-:S02]  /*23c0*/  LOP3.LUT R9, R15, R6, RZ, 0xfc, !PT ;  /* 0x000000060f097212 */ /* 0x000fc400078efcff */
[----:B------:R-:W-:Y:S01]  /*23d0*/  LOP3.LUT R6, R25, R6, RZ, 0xfc, !PT ;  /* 0x0000000619067212 */ /* 0x000fe200078efcff */
[----:B------:R-:W-:Y:S04]  /*23e0*/  @!P0 STS [R4+UR4], R33 ;  /* 0x0000002104008988 */ /* 0x000fe80008000804 */
[----:B------:R-:W-:Y:S04]  /*23f0*/  @!P0 STS [R8+UR4], R35 ;  /* 0x0000002308008988 */ /* 0x000fe80008000804 */
[----:B------:R-:W-:Y:S04]  /*2400*/  @!P0 STS [R9+UR4], R16 ;  /* 0x0000001009008988 */ /* 0x000fe80008000804 */
[----:B------:R-:W-:Y:S01]  /*2410*/  @!P0 STS [R6+UR4], R29 ;  /* 0x0000001d06008988 */ /* 0x000fe20008000804 */
[----:B------:R-:W-:Y:S01]  /*2420*/  BAR.SYNC.DEFER_BLOCKING 0x0 ;  /* 0x0000000000007b1d */ /* 0x000fe20000010000 */
[----:B------:R-:W-:-:S02]  /*2430*/  ISETP.GE.AND P1, PT, R19, 0x40, PT ;  /* 0x000000401300780c */ /* 0x000fc40003f26270 */
[----:B------:R-:W-:-:S11]  /*2440*/  LEA R10, R19, UR4, 0x2 ;  /* 0x00000004130a7c11 */ /* 0x000fd6000f8e10ff */
[----:B------:R-:W0:Y:S01]  /*2450*/  @!P1 LDS R21, [R10] ;  /* 0x000000000a159984 */ /* 0x000e220000000800 */
[----:B------:R-:W-:-:S04]  /*2460*/  LOP3.LUT R14, R19, 0x1, RZ, 0xc0, !PT ;  /* 0x00000001130e7812 */ /* 0x000fc800078ec0ff */
[----:B------:R-:W-:-:S04]  /*2470*/  ISETP.NE.U32.AND P0, PT, R14, 0x1, PT ;  /* 0x000000010e00780c */ /* 0x000fc80003f05070 */
[----:B------:R-:W-:Y:S01]  /*2480*/  ISETP.LT.AND P0, PT, R19, 0x40, P0 ;  /* 0x000000401300780c */ /* 0x000fe20000701270 */
[----:B0-----:R-:W0:Y:S02]  /*2490*/  SHFL.BFLY PT, R12, R21, 0x1, 0x1f ;  /* 0x0c201f00150c7f89 */ /* 0x001e2400000e0000 */
[----:B0-----:R-:W-:-:S10]  /*24a0*/  FADD R27, R21, R12 ;  /* 0x0000000c151b7221 */ /* 0x001fd40000000000 */
[----:B------:R0:W-:Y:S01]  /*24b0*/  @P0 STS [R10], R27 ;  /* 0x0000001b0a000388 */ /* 0x0001e20000000800 */
[----:B------:R-:W-:Y:S06]  /*24c0*/  BAR.SYNC.DEFER_BLOCKING 0x0 ;  /* 0x0000000000007b1d */ /* 0x000fec0000010000 */
[----:B------:R-:W1:Y:S04]  /*24d0*/  LDS R8, [R11+UR4] ;  /* 0x000000040b087984 */ /* 0x000e680008000800 */
[----:B------:R-:W2:Y:S04]  /*24e0*/  LDS R13, [R13+UR4] ;  /* 0x000000040d0d7984 */ /* 0x000ea80008000800 */
[----:B------:R-:W3:Y:S04]  /*24f0*/  LDS R17, [R17+UR4] ;  /* 0x0000000411117984 */ /* 0x000ee80008000800 */
[----:B------:R-:W4:Y:S04]  /*2500*/  LDS R23, [R23+UR4] ;  /* 0x0000000417177984 */ /* 0x000f280008000800 */
[----:B------:R-:W5:Y:S04]  /*2510*/  LDS R6, [R5+UR4] ;  /* 0x0000000405067984 */ /* 0x000f680008000800 */
[----:B------:R-:W5:Y:S04]  /*2520*/  LDS R7, [R7+UR4] ;  /* 0x0000000407077984 */ /* 0x000f680008000800 */
[----:B------:R-:W5:Y:S04]  /*2530*/  LDS R15, [R15+UR4] ;  /* 0x000000040f0f7984 */ /* 0x000f680008000800 */
[----:B------:R-:W5:Y:S01]  /*2540*/  LDS R25, [R25+UR4] ;  /* 0x0000000419197984 */ /* 0x000f620008000800 */
[----:B------:R-:W-:-:S05]  /*2550*/  IADD3 R4, R11, UR4, RZ ;  /* 0x000000040b047c10 */ /* 0x000fca000fffe0ff */
[----:B0-----:R-:W-:Y:S01]  /*2560*/  IMAD R10, R37, -0x4, R4 ;  /* 0xfffffffc250a7824 */ /* 0x001fe200078e0204 */
[----:B------:R-:W-:Y:S01]  /*2570*/  BAR.SYNC.DEFER_BLOCKING 0x0 ;  /* 0x0000000000007b1d */ /* 0x000fe20000010000 */
[----:B------:R-:W-:-:S04]  /*2580*/  LOP3.LUT R4, R19, 0x1f, RZ, 0xc0, !PT ;  /* 0x0000001f13047812 */ /* 0x000fc800078ec0ff */
[----:B------:R-:W-:Y:S01]  /*2590*/  LEA R9, R4, UR4, 0x2 ;  /* 0x0000000404097c11 */ /* 0x000fe2000f8e10ff */
[----:B-1----:R-:W-:Y:S04]  /*25a0*/  STS [R10], R8 ;  /* 0x000000080a007388 */ /* 0x002fe80000000800 */
[----:B--2---:R-:W-:Y:S04]  /*25b0*/  STS [R10+0x10], R13 ;  /* 0x0000100d0a007388 */ /* 0x004fe80000000800 */
[----:B---3--:R-:W-:Y:S04]  /*25c0*/  STS [R10+0x20], R17 ;  /* 0x000020110a007388 */ /* 0x008fe80000000800 */
[----:B----4-:R-:W-:Y:S04]  /*25d0*/  STS [R10+0x30], R23 ;  /* 0x000030170a007388 */ /* 0x010fe80000000800 */
[----:B-----5:R0:W-:Y:S04]  /*25e0*/  STS [R10+0x40], R6 ;  /* 0x000040060a007388 */ /* 0x0201e80000000800 */
[----:B------:R1:W-:Y:S04]  /*25f0*/  STS [R10+0x50], R7 ;  /* 0x000050070a007388 */ /* 0x0003e80000000800 */
[----:B------:R-:W-:Y:S04]  /*2600*/  STS [R10+0x60], R15 ;  /* 0x0000600f0a007388 */ /* 0x000fe80000000800 */
[----:B------:R-:W-:Y:S01]  /*2610*/  STS [R10+0x70], R25 ;  /* 0x000070190a007388 */ /* 0x000fe20000000800 */
[----:B------:R-:W-:Y:S01]  /*2620*/  BAR.SYNC.DEFER_BLOCKING 0x0 ;  /* 0x0000000000007b1d */ /* 0x000fe20000010000 */
[----:B------:R-:W-:-:S02]  /*2630*/  SHF.R.S32.HI R0, RZ, 0x1a, R0 ;  /* 0x0000001aff007819 */ /* 0x000fc40000011400 */
[----:B------:R-:W-:Y:S02]  /*2640*/  LOP3.LUT R5, R18, 0x1f, R19, 0xf8, !PT ;  /* 0x0000001f12057812 */ /* 0x000fe400078ef813 */
[----:B------:R-:W-:-:S04]  /*2650*/  SGXT R0, R0, 0x1 ;  /* 0x000000010000781a */ /* 0x000fc80000000200 */
[----:B------:R-:W-:Y:S01]  /*2660*/  LEA.HI R0, R0, R5, RZ, 0x2 ;  /* 0x0000000500007211 */ /* 0x000fe200078f10ff */
[----:B------:R-:W2:Y:S03]  /*2670*/  LDS R9, [R9] ;  /* 0x0000000009097984 */ /* 0x000ea60000000800 */
[----:B------:R-:W-:-:S04]  /*2680*/  SHF.R.S32.HI R4, RZ, 0x2, R0 ;  /* 0x00000002ff047819 */ /* 0x000fc80000011400 */
[----:B0-----:R-:W-:Y:S02]  /*2690*/  LEA.HI R6, R4, R4, RZ, 0x2 ;  /* 0x0000000404067211 */ /* 0x001fe400078f10ff */
[----:B------:R-:W-:Y:S02]  /*26a0*/  LOP3.LUT R0, R0, 0x3, RZ, 0xcf, !PT ;  /* 0x0000000300007812 */ /* 0x000fe400078ecfff */
[----:B-1----:R-:W-:Y:S01]  /*26b0*/  LOP3.LUT R7, R6, 0x3, RZ, 0xcf, !PT ;  /* 0x0000000306077812 */ /* 0x002fe200078ecfff */
[----:B------:R-:W-:Y:S01]  /*26c0*/  BAR.SYNC.DEFER_BLOCKING 0x0 ;  /* 0x0000000000007b1d */ /* 0x000fe20000010000 */
[----:B------:R-:W-:Y:S02]  /*26d0*/  LOP3.LUT P0, RZ, R19, 0xe0, RZ, 0xc0, !PT ;  /* 0x000000e013ff7812 */ /* 0x000fe4000780c0ff */
[----:B------:R-:W-:Y:S02]  /*26e0*/  IADD3 R0, R5, R0, RZ ;  /* 0x0000000005007210 */ /* 0x000fe40007ffe0ff */
[----:B------:R-:W-:-:S02]  /*26f0*/  IADD3 R7, R4, R7, RZ ;  /* 0x0000000704077210 */ /* 0x000fc40007ffe0ff */
[----:B------:R-:W-:Y:S02]  /*2700*/  ISETP.LT.AND P0, PT, R5, 0x40, !P0 ;  /* 0x000000400500780c */ /* 0x000fe40004701270 */
[----:B------:R-:W-:-:S04]  /*2710*/  LOP3.LUT R0, R7, R0, RZ, 0xfc, !PT ;  /* 0x0000000007007212 */ /* 0x000fc800078efcff */
[----:B------:R-:W-:-:S04]  /*2720*/  ISETP.LT.U32.AND P1, PT, R0, 0x2, PT ;  /* 0x000000020000780c */ /* 0x000fc80003f21070 */
[----:B------:R-:W-:Y:S01]  /*2730*/  SEL R0, RZ, 0x3f800000, !P1 ;  /* 0x3f800000ff007807 */ /* 0x000fe20004800000 */
[----:B------:R-:W-:-:S04]  /*2740*/  IMAD.WIDE R2, R5, 0x4, R2 ;  /* 0x0000000405027825 */ /* 0x000fc800078e0202 */
[----:B--2---:R-:W-:-:S04]  /*2750*/  FMUL R9, R9, 0.02040816284716129303 ;  /* 0x3ca72f0509097820 */ /* 0x004fc80000400000 */
[----:B------:R-:W-:Y:S01]  /*2760*/  FMUL R9, R9, R0 ;  /* 0x0000000009097220 */ /* 0x000fe20000400000 */
[----:B------:R-:W-:Y:S06]  /*2770*/  @!P0 EXIT ;  /* 0x000000000000894d */ /* 0x000fec0003800000 */
[----:B------:R-:W-:Y:S01]  /*2780*/  STG.E desc[UR6][R2.64], R9 ;  /* 0x0000000902007986 */ /* 0x000fe2000c101906 */
[----:B------:R-:W-:Y:S05]  /*2790*/  EXIT ;  /* 0x000000000000794d */ /* 0x000fea0003800000 */
.L_x_0:
[----:B------:R-:W-:-:S00]  /*27a0*/  BRA `(.L_x_0) ;  /* 0xfffffffc00fc7947 */ /* 0x000fc0000383ffff */
[----:B------:R-:W-:-:S00]  /*27b0*/  NOP ;  /* 0x0000000000007918 */ /* 0x000fc00000000000 */
        /* <DEDUP_REMOVED lines=12> */
.L_x_1:


//--------------------- .nv.global.init           --------------------------
	.section	.nv.global.init,"aw",@progbits
.nv.global.init:
	.type		_$_str,@object
	.size		_$_str,(_$_str_$_2 - _$_str)
_$_str:
        /*0000*/ 	.byte	0x5f, 0x5f, 0x43, 0x55, 0x44, 0x41, 0x5f, 0x46, 0x54, 0x5a, 0x00
	.type		_$_str_$_2,@object
	.size		_$_str_$_2,(.L_1 - _$_str_$_2)
_$_str_$_2:
        /*000b*/ 	.byte	0x5f, 0x5f, 0x43, 0x55, 0x44, 0x41, 0x5f, 0x50, 0x52, 0x45, 0x43, 0x5f, 0x53, 0x51, 0x52, 0x54
        /*001b*/ 	.byte	0x00
.L_1:


//--------------------- .nv.shared.triton_per_fused__to_copy_add_constant_pad_nd_div_mean_mul_pow_sqrt_sub_2 --------------------------
	.section	.nv.shared.triton_per_fused__to_copy_add_constant_pad_nd_div_mean_mul_pow_sqrt_sub_2,"aw",@nobits
	.sectionflags	@""
	.align	16
	.zero		1024


//--------------------- .nv.constant0.triton_per_fused__to_copy_add_constant_pad_nd_div_mean_mul_pow_sqrt_sub_2 --------------------------
	.section	.nv.constant0.triton_per_fused__to_copy_add_constant_pad_nd_div_mean_mul_pow_sqrt_sub_2,"a",@progbits
	.sectionflags	@""
	.align	4
.nv.constant0.triton_per_fused__to_copy_add_constant_pad_nd_div_mean_mul_pow_sqrt_sub_2:
	.zero		568
